//
// Generated by NVIDIA NVVM Compiler
//
// Compiler Build ID: CL-36424714
// Cuda compilation tools, release 13.0, V13.0.88
// Based on NVVM 20.0.0
//

.version 9.0
.target sm_100
.address_size 64

	// .globl	_Z11verify_convPKfS0_S0_PfS1_iiiiiiii
// _ZZ11verify_convPKfS0_S0_PfS1_iiiiiiiiE5shmem has been demoted

.visible .entry _Z11verify_convPKfS0_S0_PfS1_iiiiiiii(
	.param .u64 .ptr .align 1 _Z11verify_convPKfS0_S0_PfS1_iiiiiiii_param_0,
	.param .u64 .ptr .align 1 _Z11verify_convPKfS0_S0_PfS1_iiiiiiii_param_1,
	.param .u64 .ptr .align 1 _Z11verify_convPKfS0_S0_PfS1_iiiiiiii_param_2,
	.param .u64 .ptr .align 1 _Z11verify_convPKfS0_S0_PfS1_iiiiiiii_param_3,
	.param .u64 .ptr .align 1 _Z11verify_convPKfS0_S0_PfS1_iiiiiiii_param_4,
	.param .u32 _Z11verify_convPKfS0_S0_PfS1_iiiiiiii_param_5,
	.param .u32 _Z11verify_convPKfS0_S0_PfS1_iiiiiiii_param_6,
	.param .u32 _Z11verify_convPKfS0_S0_PfS1_iiiiiiii_param_7,
	.param .u32 _Z11verify_convPKfS0_S0_PfS1_iiiiiiii_param_8,
	.param .u32 _Z11verify_convPKfS0_S0_PfS1_iiiiiiii_param_9,
	.param .u32 _Z11verify_convPKfS0_S0_PfS1_iiiiiiii_param_10,
	.param .u32 _Z11verify_convPKfS0_S0_PfS1_iiiiiiii_param_11,
	.param .u32 _Z11verify_convPKfS0_S0_PfS1_iiiiiiii_param_12
)
{
	.reg .pred 	%p<32>;
	.reg .b32 	%r<182>;
	.reg .b32 	%f<171>;
	.reg .b64 	%rd<138>;
	// demoted variable
	.shared .align 4 .b8 _ZZ11verify_convPKfS0_S0_PfS1_iiiiiiiiE5shmem[6144];
	ld.param.u64 	%rd8, [_Z11verify_convPKfS0_S0_PfS1_iiiiiiii_param_0];
	ld.param.u64 	%rd9, [_Z11verify_convPKfS0_S0_PfS1_iiiiiiii_param_1];
	ld.param.u64 	%rd10, [_Z11verify_convPKfS0_S0_PfS1_iiiiiiii_param_2];
	ld.param.u32 	%r46, [_Z11verify_convPKfS0_S0_PfS1_iiiiiiii_param_6];
	ld.param.u32 	%r47, [_Z11verify_convPKfS0_S0_PfS1_iiiiiiii_param_7];
	ld.param.u32 	%r48, [_Z11verify_convPKfS0_S0_PfS1_iiiiiiii_param_8];
	ld.param.u32 	%r44, [_Z11verify_convPKfS0_S0_PfS1_iiiiiiii_param_9];
	ld.param.u32 	%r45, [_Z11verify_convPKfS0_S0_PfS1_iiiiiiii_param_10];
	ld.param.u32 	%r49, [_Z11verify_convPKfS0_S0_PfS1_iiiiiiii_param_11];
	ld.param.u32 	%r50, [_Z11verify_convPKfS0_S0_PfS1_iiiiiiii_param_12];
	cvta.to.global.u64 	%rd1, %rd10;
	cvta.to.global.u64 	%rd2, %rd9;
	cvta.to.global.u64 	%rd3, %rd8;
	mov.u32 	%r51, %tid.x;
	and.b32  	%r1, %r51, 31;
	shr.u32 	%r2, %r51, 5;
	mov.u32 	%r175, %ctaid.x;
	shr.s32 	%r52, %r44, 31;
	shr.u32 	%r53, %r52, 28;
	add.s32 	%r54, %r44, %r53;
	shr.s32 	%r4, %r54, 4;
	shr.s32 	%r55, %r47, 31;
	shr.u32 	%r56, %r55, 30;
	add.s32 	%r57, %r47, %r56;
	shr.s32 	%r5, %r57, 2;
	mul.lo.s32 	%r58, %r5, %r46;
	shr.s32 	%r59, %r58, 31;
	shr.u32 	%r60, %r59, 30;
	add.s32 	%r61, %r58, %r60;
	shr.s32 	%r6, %r61, 2;
	and.b32  	%r7, %r51, 15;
	shr.u32 	%r8, %r51, 6;
	shr.u32 	%r62, %r51, 4;
	and.b32  	%r9, %r62, 3;
	mul.lo.s32 	%r10, %r45, %r45;
	mul.lo.s32 	%r11, %r10, %r48;
	shr.u32 	%r63, %r51, 7;
	mul.lo.s32 	%r64, %r49, %r63;
	sub.s32 	%r12, %r64, %r50;
	and.b32  	%r65, %r2, 3;
	mul.lo.s32 	%r66, %r49, %r65;
	sub.s32 	%r67, %r66, %r50;
	or.b32  	%r69, %r12, %r67;
	setp.lt.s32 	%p3, %r69, 0;
	setp.ge.s32 	%p4, %r12, %r46;
	setp.ge.s32 	%p5, %r67, %r47;
	or.pred  	%p6, %p4, %p5;
	or.pred  	%p1, %p6, %p3;
	mul.lo.s32 	%r13, %r47, %r46;
	mul.lo.s32 	%r14, %r13, %r48;
	cvt.u64.u32 	%rd4, %r67;
	shl.b32 	%r70, %r51, 2;
	mov.u32 	%r71, _ZZ11verify_convPKfS0_S0_PfS1_iiiiiiiiE5shmem;
	add.s32 	%r15, %r71, %r70;
	add.s32 	%r72, %r2, 8;
	shr.u32 	%r73, %r72, 2;
	mul.lo.s32 	%r74, %r49, %r73;
	sub.s32 	%r16, %r74, %r50;
	or.b32  	%r75, %r16, %r67;
	setp.lt.s32 	%p7, %r75, 0;
	setp.ge.s32 	%p8, %r16, %r46;
	or.pred  	%p9, %p8, %p5;
	or.pred  	%p2, %p9, %p7;
	shr.s32 	%r76, %r11, 31;
	shr.u32 	%r77, %r76, 27;
	add.s32 	%r78, %r11, %r77;
	and.b32  	%r79, %r78, -32;
	or.b32  	%r17, %r79, %r1;
	shl.b32 	%r80, %r8, 9;
	shl.b32 	%r81, %r51, 3;
	and.b32  	%r82, %r81, 384;
	or.b32  	%r83, %r80, %r82;
	add.s32 	%r84, %r83, %r71;
	add.s32 	%r18, %r84, 2048;
$L__BB0_1:
	ld.param.u32 	%r173, [_Z11verify_convPKfS0_S0_PfS1_iiiiiiii_param_5];
	div.u32 	%r85, %r175, %r4;
	div.u32 	%r20, %r85, %r6;
	mul.lo.s32 	%r86, %r20, %r6;
	sub.s32 	%r87, %r85, %r86;
	div.u32 	%r88, %r87, %r5;
	shl.b32 	%r21, %r88, 2;
	mul.lo.s32 	%r89, %r88, %r5;
	sub.s32 	%r90, %r87, %r89;
	shl.b32 	%r22, %r90, 2;
	setp.ge.u32 	%p10, %r20, %r173;
	@%p10 bra 	$L__BB0_27;
	setp.lt.u32 	%p11, %r11, 33;
	mov.f32 	%f160, 0f00000000;
	mov.f32 	%f159, %f160;
	@%p11 bra 	$L__BB0_15;
	mul.lo.s32 	%r93, %r14, %r20;
	cvt.u64.u32 	%rd11, %r93;
	cvt.u64.u32 	%rd12, %r22;
	add.s64 	%rd13, %rd11, %rd4;
	add.s64 	%rd5, %rd13, %rd12;
	mov.f32 	%f159, 0f00000000;
	mov.b32 	%r177, 0;
	mov.b32 	%r176, 32;
	mov.f32 	%f160, %f159;
	bra.uni 	$L__BB0_5;
$L__BB0_4:
	add.s32 	%r176, %r24, 32;
	setp.ge.u32 	%p21, %r176, %r11;
	mov.u32 	%r177, %r24;
	@%p21 bra 	$L__BB0_15;
$L__BB0_5:
	mov.u32 	%r24, %r176;
	add.s32 	%r94, %r177, %r1;
	div.s32 	%r26, %r94, %r10;
	mul.lo.s32 	%r95, %r26, %r10;
	sub.s32 	%r96, %r94, %r95;
	div.s32 	%r27, %r96, %r45;
	rem.s32 	%r28, %r94, %r45;
	mov.f32 	%f155, 0f00000000;
	@%p1 bra 	$L__BB0_7;
	mul.lo.s32 	%r97, %r13, %r26;
	cvt.s64.s32 	%rd14, %r97;
	add.s32 	%r98, %r21, %r12;
	add.s32 	%r99, %r98, %r27;
	mul.lo.s32 	%r100, %r99, %r47;
	cvt.u64.u32 	%rd15, %r100;
	cvt.s64.s32 	%rd16, %r28;
	add.s64 	%rd17, %rd5, %rd14;
	add.s64 	%rd18, %rd17, %rd16;
	add.s64 	%rd19, %rd18, %rd15;
	shl.b64 	%rd20, %rd19, 2;
	add.s64 	%rd21, %rd3, %rd20;
	ld.global.f32 	%f155, [%rd21];
$L__BB0_7:
	st.shared.f32 	[%r15], %f155;
	mov.f32 	%f156, 0f00000000;
	@%p2 bra 	$L__BB0_9;
	mul.lo.s32 	%r101, %r13, %r26;
	cvt.s64.s32 	%rd22, %r101;
	add.s32 	%r102, %r21, %r16;
	add.s32 	%r103, %r102, %r27;
	mul.lo.s32 	%r104, %r103, %r47;
	cvt.u64.u32 	%rd23, %r104;
	cvt.s64.s32 	%rd24, %r28;
	add.s64 	%rd25, %rd5, %rd22;
	add.s64 	%rd26, %rd25, %rd24;
	add.s64 	%rd27, %rd26, %rd23;
	shl.b64 	%rd28, %rd27, 2;
	add.s64 	%rd29, %rd3, %rd28;
	ld.global.f32 	%f156, [%rd29];
$L__BB0_9:
	st.shared.f32 	[%r15+1024], %f156;
	mov.f32 	%f157, 0f00000000;
	@%p1 bra 	$L__BB0_11;
	mul.lo.s32 	%r105, %r13, %r26;
	cvt.s64.s32 	%rd30, %r105;
	add.s32 	%r106, %r21, %r12;
	add.s32 	%r107, %r106, %r27;
	mul.lo.s32 	%r108, %r107, %r47;
	cvt.u64.u32 	%rd31, %r108;
	cvt.s64.s32 	%rd32, %r28;
	add.s64 	%rd33, %rd5, %rd30;
	add.s64 	%rd34, %rd33, %rd32;
	add.s64 	%rd35, %rd34, %rd31;
	shl.b64 	%rd36, %rd35, 2;
	add.s64 	%rd37, %rd2, %rd36;
	ld.global.f32 	%f157, [%rd37];
$L__BB0_11:
	st.shared.f32 	[%r15+2048], %f157;
	mov.f32 	%f158, 0f00000000;
	@%p2 bra 	$L__BB0_13;
	mul.lo.s32 	%r109, %r13, %r26;
	cvt.s64.s32 	%rd38, %r109;
	add.s32 	%r110, %r21, %r16;
	add.s32 	%r111, %r110, %r27;
	mul.lo.s32 	%r112, %r111, %r47;
	cvt.u64.u32 	%rd39, %r112;
	cvt.s64.s32 	%rd40, %r28;
	add.s64 	%rd41, %rd5, %rd38;
	add.s64 	%rd42, %rd41, %rd40;
	add.s64 	%rd43, %rd42, %rd39;
	shl.b64 	%rd44, %rd43, 2;
	add.s64 	%rd45, %rd2, %rd44;
	ld.global.f32 	%f158, [%rd45];
$L__BB0_13:
	shl.b32 	%r114, %r7, 7;
	mov.u32 	%r115, _ZZ11verify_convPKfS0_S0_PfS1_iiiiiiiiE5shmem;
	add.s32 	%r116, %r114, %r115;
	add.s32 	%r178, %r116, 4124;
	st.shared.f32 	[%r15+3072], %f158;
	mul.lo.s32 	%r117, %r10, %r26;
	cvt.s64.s32 	%rd46, %r117;
	add.s32 	%r118, %r22, %r2;
	mul.lo.s32 	%r119, %r11, %r118;
	cvt.u64.u32 	%rd47, %r119;
	add.s64 	%rd48, %rd46, %rd47;
	mul.lo.s32 	%r120, %r27, %r45;
	cvt.s64.s32 	%rd49, %r120;
	add.s64 	%rd50, %rd48, %rd49;
	cvt.s64.s32 	%rd51, %r28;
	add.s64 	%rd52, %rd50, %rd51;
	shl.b64 	%rd53, %rd52, 2;
	add.s64 	%rd54, %rd1, %rd53;
	ld.global.f32 	%f37, [%rd54];
	st.shared.f32 	[%r15+4096], %f37;
	shl.b32 	%r121, %r11, 3;
	add.s32 	%r122, %r119, %r121;
	cvt.u64.u32 	%rd55, %r122;
	add.s64 	%rd56, %rd46, %rd55;
	add.s64 	%rd57, %rd56, %rd49;
	add.s64 	%rd58, %rd57, %rd51;
	shl.b64 	%rd59, %rd58, 2;
	add.s64 	%rd60, %rd1, %rd59;
	ld.global.f32 	%f38, [%rd60];
	st.shared.f32 	[%r15+5120], %f38;
	bar.sync 	0;
	mov.b32 	%r180, 2064;
	mov.u32 	%r179, %r18;
$L__BB0_14:
	ld.shared.f32 	%f39, [%r179+-2048];
	ld.shared.f32 	%f40, [%r179];
	ld.shared.f32 	%f41, [%r178+-28];
	setp.gt.f32 	%p12, %f41, 0f00000000;
	selp.f32 	%f42, %f39, %f40, %p12;
	selp.f32 	%f43, %f40, %f39, %p12;
	fma.rn.f32 	%f44, %f41, %f43, %f159;
	fma.rn.f32 	%f45, %f41, %f42, %f160;
	ld.shared.f32 	%f46, [%r179+-2044];
	ld.shared.f32 	%f47, [%r179+4];
	ld.shared.f32 	%f48, [%r178+-24];
	setp.gt.f32 	%p13, %f48, 0f00000000;
	selp.f32 	%f49, %f46, %f47, %p13;
	selp.f32 	%f50, %f47, %f46, %p13;
	fma.rn.f32 	%f51, %f48, %f50, %f44;
	fma.rn.f32 	%f52, %f48, %f49, %f45;
	ld.shared.f32 	%f53, [%r179+-2040];
	ld.shared.f32 	%f54, [%r179+8];
	ld.shared.f32 	%f55, [%r178+-20];
	setp.gt.f32 	%p14, %f55, 0f00000000;
	selp.f32 	%f56, %f53, %f54, %p14;
	selp.f32 	%f57, %f54, %f53, %p14;
	fma.rn.f32 	%f58, %f55, %f57, %f51;
	fma.rn.f32 	%f59, %f55, %f56, %f52;
	ld.shared.f32 	%f60, [%r179+-2036];
	ld.shared.f32 	%f61, [%r179+12];
	ld.shared.f32 	%f62, [%r178+-16];
	setp.gt.f32 	%p15, %f62, 0f00000000;
	selp.f32 	%f63, %f60, %f61, %p15;
	selp.f32 	%f64, %f61, %f60, %p15;
	fma.rn.f32 	%f65, %f62, %f64, %f58;
	fma.rn.f32 	%f66, %f62, %f63, %f59;
	ld.shared.f32 	%f67, [%r179+-2032];
	ld.shared.f32 	%f68, [%r179+16];
	ld.shared.f32 	%f69, [%r178+-12];
	setp.gt.f32 	%p16, %f69, 0f00000000;
	selp.f32 	%f70, %f67, %f68, %p16;
	selp.f32 	%f71, %f68, %f67, %p16;
	fma.rn.f32 	%f72, %f69, %f71, %f65;
	fma.rn.f32 	%f73, %f69, %f70, %f66;
	ld.shared.f32 	%f74, [%r179+-2028];
	ld.shared.f32 	%f75, [%r179+20];
	ld.shared.f32 	%f76, [%r178+-8];
	setp.gt.f32 	%p17, %f76, 0f00000000;
	selp.f32 	%f77, %f74, %f75, %p17;
	selp.f32 	%f78, %f75, %f74, %p17;
	fma.rn.f32 	%f79, %f76, %f78, %f72;
	fma.rn.f32 	%f80, %f76, %f77, %f73;
	ld.shared.f32 	%f81, [%r179+-2024];
	ld.shared.f32 	%f82, [%r179+24];
	ld.shared.f32 	%f83, [%r178+-4];
	setp.gt.f32 	%p18, %f83, 0f00000000;
	selp.f32 	%f84, %f81, %f82, %p18;
	selp.f32 	%f85, %f82, %f81, %p18;
	fma.rn.f32 	%f86, %f83, %f85, %f79;
	fma.rn.f32 	%f87, %f83, %f84, %f80;
	ld.shared.f32 	%f88, [%r179+-2020];
	ld.shared.f32 	%f89, [%r179+28];
	ld.shared.f32 	%f90, [%r178];
	setp.gt.f32 	%p19, %f90, 0f00000000;
	selp.f32 	%f91, %f88, %f89, %p19;
	selp.f32 	%f92, %f89, %f88, %p19;
	fma.rn.f32 	%f159, %f90, %f92, %f86;
	fma.rn.f32 	%f160, %f90, %f91, %f87;
	add.s32 	%r180, %r180, 32;
	add.s32 	%r179, %r179, 32;
	add.s32 	%r178, %r178, 32;
	setp.eq.s32 	%p20, %r180, 2192;
	@%p20 bra 	$L__BB0_4;
	bra.uni 	$L__BB0_14;
$L__BB0_15:
	setp.ge.s32 	%p22, %r17, %r11;
	@%p22 bra 	$L__BB0_26;
	div.s32 	%r36, %r17, %r10;
	mul.lo.s32 	%r123, %r36, %r10;
	sub.s32 	%r124, %r17, %r123;
	div.s32 	%r37, %r124, %r45;
	rem.s32 	%r38, %r17, %r45;
	mov.f32 	%f163, 0f00000000;
	@%p1 bra 	$L__BB0_18;
	mul.lo.s32 	%r125, %r14, %r20;
	cvt.u64.u32 	%rd61, %r125;
	mul.lo.s32 	%r126, %r13, %r36;
	cvt.s64.s32 	%rd62, %r126;
	add.s32 	%r127, %r21, %r12;
	add.s32 	%r128, %r127, %r37;
	mul.lo.s32 	%r129, %r128, %r47;
	cvt.u64.u32 	%rd63, %r129;
	cvt.u64.u32 	%rd64, %r22;
	cvt.s64.s32 	%rd65, %r38;
	add.s64 	%rd66, %rd61, %rd4;
	add.s64 	%rd67, %rd66, %rd64;
	add.s64 	%rd68, %rd67, %rd62;
	add.s64 	%rd69, %rd68, %rd65;
	add.s64 	%rd70, %rd69, %rd63;
	shl.b64 	%rd71, %rd70, 2;
	add.s64 	%rd72, %rd3, %rd71;
	ld.global.f32 	%f163, [%rd72];
$L__BB0_18:
	st.shared.f32 	[%r15], %f163;
	mov.f32 	%f164, 0f00000000;
	@%p2 bra 	$L__BB0_20;
	mul.lo.s32 	%r130, %r14, %r20;
	cvt.u64.u32 	%rd73, %r130;
	mul.lo.s32 	%r131, %r13, %r36;
	cvt.s64.s32 	%rd74, %r131;
	add.s32 	%r132, %r21, %r16;
	add.s32 	%r133, %r132, %r37;
	mul.lo.s32 	%r134, %r133, %r47;
	cvt.u64.u32 	%rd75, %r134;
	cvt.u64.u32 	%rd76, %r22;
	cvt.s64.s32 	%rd77, %r38;
	add.s64 	%rd78, %rd73, %rd4;
	add.s64 	%rd79, %rd78, %rd76;
	add.s64 	%rd80, %rd79, %rd74;
	add.s64 	%rd81, %rd80, %rd77;
	add.s64 	%rd82, %rd81, %rd75;
	shl.b64 	%rd83, %rd82, 2;
	add.s64 	%rd84, %rd3, %rd83;
	ld.global.f32 	%f164, [%rd84];
$L__BB0_20:
	st.shared.f32 	[%r15+1024], %f164;
	mov.f32 	%f165, 0f00000000;
	@%p1 bra 	$L__BB0_22;
	mul.lo.s32 	%r135, %r14, %r20;
	cvt.u64.u32 	%rd85, %r135;
	mul.lo.s32 	%r136, %r13, %r36;
	cvt.s64.s32 	%rd86, %r136;
	add.s32 	%r137, %r21, %r12;
	add.s32 	%r138, %r137, %r37;
	mul.lo.s32 	%r139, %r138, %r47;
	cvt.u64.u32 	%rd87, %r139;
	cvt.u64.u32 	%rd88, %r22;
	cvt.s64.s32 	%rd89, %r38;
	add.s64 	%rd90, %rd85, %rd4;
	add.s64 	%rd91, %rd90, %rd88;
	add.s64 	%rd92, %rd91, %rd86;
	add.s64 	%rd93, %rd92, %rd89;
	add.s64 	%rd94, %rd93, %rd87;
	shl.b64 	%rd95, %rd94, 2;
	add.s64 	%rd96, %rd2, %rd95;
	ld.global.f32 	%f165, [%rd96];
$L__BB0_22:
	st.shared.f32 	[%r15+2048], %f165;
	mov.f32 	%f166, 0f00000000;
	@%p2 bra 	$L__BB0_24;
	mul.lo.s32 	%r140, %r14, %r20;
	cvt.u64.u32 	%rd97, %r140;
	mul.lo.s32 	%r141, %r13, %r36;
	cvt.s64.s32 	%rd98, %r141;
	add.s32 	%r142, %r21, %r16;
	add.s32 	%r143, %r142, %r37;
	mul.lo.s32 	%r144, %r143, %r47;
	cvt.u64.u32 	%rd99, %r144;
	cvt.u64.u32 	%rd100, %r22;
	cvt.s64.s32 	%rd101, %r38;
	add.s64 	%rd102, %rd97, %rd4;
	add.s64 	%rd103, %rd102, %rd100;
	add.s64 	%rd104, %rd103, %rd98;
	add.s64 	%rd105, %rd104, %rd101;
	add.s64 	%rd106, %rd105, %rd99;
	shl.b64 	%rd107, %rd106, 2;
	add.s64 	%rd108, %rd2, %rd107;
	ld.global.f32 	%f166, [%rd108];
$L__BB0_24:
	st.shared.f32 	[%r15+3072], %f166;
	add.s32 	%r146, %r22, %r2;
	mul.lo.s32 	%r147, %r11, %r146;
	cvt.u64.u32 	%rd109, %r147;
	mul.lo.s32 	%r148, %r10, %r36;
	cvt.s64.s32 	%rd110, %r148;
	add.s64 	%rd111, %rd110, %rd109;
	mul.lo.s32 	%r149, %r37, %r45;
	cvt.s64.s32 	%rd112, %r149;
	add.s64 	%rd113, %rd111, %rd112;
	cvt.s64.s32 	%rd114, %r38;
	add.s64 	%rd115, %rd113, %rd114;
	shl.b64 	%rd116, %rd115, 2;
	add.s64 	%rd117, %rd1, %rd116;
	ld.global.f32 	%f97, [%rd117];
	st.shared.f32 	[%r15+4096], %f97;
	shl.b32 	%r150, %r11, 3;
	add.s32 	%r151, %r147, %r150;
	cvt.u64.u32 	%rd118, %r151;
	add.s64 	%rd119, %rd110, %rd118;
	add.s64 	%rd120, %rd119, %rd112;
	add.s64 	%rd121, %rd120, %rd114;
	shl.b64 	%rd122, %rd121, 2;
	add.s64 	%rd123, %rd1, %rd122;
	ld.global.f32 	%f98, [%rd123];
	st.shared.f32 	[%r15+5120], %f98;
	bar.sync 	0;
	mov.b32 	%r181, 0;
$L__BB0_25:
	shl.b32 	%r152, %r9, 5;
	shl.b32 	%r153, %r8, 7;
	or.b32  	%r154, %r152, %r153;
	add.s32 	%r155, %r154, %r181;
	shl.b32 	%r156, %r155, 2;
	mov.u32 	%r157, _ZZ11verify_convPKfS0_S0_PfS1_iiiiiiiiE5shmem;
	add.s32 	%r158, %r157, %r156;
	ld.shared.f32 	%f99, [%r158];
	ld.shared.f32 	%f100, [%r158+2048];
	shl.b32 	%r159, %r7, 5;
	add.s32 	%r160, %r159, %r181;
	shl.b32 	%r161, %r160, 2;
	add.s32 	%r162, %r157, %r161;
	ld.shared.f32 	%f101, [%r162+4096];
	setp.gt.f32 	%p23, %f101, 0f00000000;
	selp.f32 	%f102, %f99, %f100, %p23;
	selp.f32 	%f103, %f100, %f99, %p23;
	fma.rn.f32 	%f104, %f101, %f103, %f159;
	fma.rn.f32 	%f105, %f101, %f102, %f160;
	ld.shared.f32 	%f106, [%r158+4];
	ld.shared.f32 	%f107, [%r158+2052];
	ld.shared.f32 	%f108, [%r162+4100];
	setp.gt.f32 	%p24, %f108, 0f00000000;
	selp.f32 	%f109, %f106, %f107, %p24;
	selp.f32 	%f110, %f107, %f106, %p24;
	fma.rn.f32 	%f111, %f108, %f110, %f104;
	fma.rn.f32 	%f112, %f108, %f109, %f105;
	ld.shared.f32 	%f113, [%r158+8];
	ld.shared.f32 	%f114, [%r158+2056];
	ld.shared.f32 	%f115, [%r162+4104];
	setp.gt.f32 	%p25, %f115, 0f00000000;
	selp.f32 	%f116, %f113, %f114, %p25;
	selp.f32 	%f117, %f114, %f113, %p25;
	fma.rn.f32 	%f118, %f115, %f117, %f111;
	fma.rn.f32 	%f119, %f115, %f116, %f112;
	ld.shared.f32 	%f120, [%r158+12];
	ld.shared.f32 	%f121, [%r158+2060];
	ld.shared.f32 	%f122, [%r162+4108];
	setp.gt.f32 	%p26, %f122, 0f00000000;
	selp.f32 	%f123, %f120, %f121, %p26;
	selp.f32 	%f124, %f121, %f120, %p26;
	fma.rn.f32 	%f125, %f122, %f124, %f118;
	fma.rn.f32 	%f126, %f122, %f123, %f119;
	ld.shared.f32 	%f127, [%r158+16];
	ld.shared.f32 	%f128, [%r158+2064];
	ld.shared.f32 	%f129, [%r162+4112];
	setp.gt.f32 	%p27, %f129, 0f00000000;
	selp.f32 	%f130, %f127, %f128, %p27;
	selp.f32 	%f131, %f128, %f127, %p27;
	fma.rn.f32 	%f132, %f129, %f131, %f125;
	fma.rn.f32 	%f133, %f129, %f130, %f126;
	ld.shared.f32 	%f134, [%r158+20];
	ld.shared.f32 	%f135, [%r158+2068];
	ld.shared.f32 	%f136, [%r162+4116];
	setp.gt.f32 	%p28, %f136, 0f00000000;
	selp.f32 	%f137, %f134, %f135, %p28;
	selp.f32 	%f138, %f135, %f134, %p28;
	fma.rn.f32 	%f139, %f136, %f138, %f132;
	fma.rn.f32 	%f140, %f136, %f137, %f133;
	ld.shared.f32 	%f141, [%r158+24];
	ld.shared.f32 	%f142, [%r158+2072];
	ld.shared.f32 	%f143, [%r162+4120];
	setp.gt.f32 	%p29, %f143, 0f00000000;
	selp.f32 	%f144, %f141, %f142, %p29;
	selp.f32 	%f145, %f142, %f141, %p29;
	fma.rn.f32 	%f146, %f143, %f145, %f139;
	fma.rn.f32 	%f147, %f143, %f144, %f140;
	ld.shared.f32 	%f148, [%r158+28];
	ld.shared.f32 	%f149, [%r158+2076];
	ld.shared.f32 	%f150, [%r162+4124];
	setp.gt.f32 	%p30, %f150, 0f00000000;
	selp.f32 	%f151, %f148, %f149, %p30;
	selp.f32 	%f152, %f149, %f148, %p30;
	fma.rn.f32 	%f159, %f150, %f152, %f146;
	fma.rn.f32 	%f160, %f150, %f151, %f147;
	add.s32 	%r181, %r181, 8;
	setp.ne.s32 	%p31, %r181, 32;
	@%p31 bra 	$L__BB0_25;
$L__BB0_26:
	ld.param.u32 	%r174, [_Z11verify_convPKfS0_S0_PfS1_iiiiiiii_param_9];
	ld.param.u64 	%rd137, [_Z11verify_convPKfS0_S0_PfS1_iiiiiiii_param_4];
	ld.param.u64 	%rd136, [_Z11verify_convPKfS0_S0_PfS1_iiiiiiii_param_3];
	mul.lo.s32 	%r163, %r13, %r174;
	mul.lo.s32 	%r164, %r163, %r20;
	cvt.u64.u32 	%rd124, %r164;
	rem.u32 	%r165, %r175, %r4;
	shl.b32 	%r166, %r165, 4;
	or.b32  	%r167, %r166, %r7;
	mul.lo.s32 	%r168, %r13, %r167;
	cvt.u64.u32 	%rd125, %r168;
	add.s32 	%r169, %r21, %r8;
	mul.lo.s32 	%r170, %r169, %r47;
	cvt.u64.u32 	%rd126, %r170;
	add.s32 	%r171, %r22, %r9;
	cvt.u64.u32 	%rd127, %r171;
	add.s64 	%rd128, %rd126, %rd124;
	add.s64 	%rd129, %rd128, %rd127;
	add.s64 	%rd130, %rd129, %rd125;
	cvta.to.global.u64 	%rd131, %rd136;
	shl.b64 	%rd132, %rd130, 2;
	add.s64 	%rd133, %rd131, %rd132;
	st.global.f32 	[%rd133], %f160;
	cvta.to.global.u64 	%rd134, %rd137;
	add.s64 	%rd135, %rd134, %rd132;
	st.global.f32 	[%rd135], %f159;
	bar.sync 	0;
	mov.u32 	%r172, %nctaid.x;
	add.s32 	%r175, %r175, %r172;
	bra.uni 	$L__BB0_1;
$L__BB0_27:
	ret;

}


// ===== COMPILED SASS (sm_100) =====

	.target	sm_100

	.elftype	@"ET_EXEC"


//--------------------- .note.nv.tkinfo           --------------------------
	.section	.note.nv.tkinfo,"",@"SHT_NOTE"
	.sectionflags	@"SHF_NOTE_NV_TKINFO"
	.tkinfo
        /*0018*/ 	.word	0x00000002
        /*0030*/ 	.string	""
        /*0030*/ 	.string	"ptxas"
        /*0030*/ 	.string	"Cuda compilation tools, release 13.0, V13.0.88"
        /*0030*/ 	.string	"Build cuda_13.0.r13.0/compiler.36424714_0"
        /*0030*/ 	.string	"-arch sm_100 -m 64 "



//--------------------- .note.nv.cuinfo           --------------------------
	.section	.note.nv.cuinfo,"",@"SHT_NOTE"
	.sectionflags	@"SHF_NOTE_NV_CUINFO"
        /*0018*/ 	.short	0x0002
        /*001a*/ 	.short	0x0064
        /*001c*/ 	.short	0x0082
	.zero		2


//--------------------- .nv.info                  --------------------------
	.section	.nv.info,"",@"SHT_CUDA_INFO"
	.align	4


	//----- nvinfo : EIATTR_REGCOUNT
	.align		4
        /*0000*/ 	.byte	0x04, 0x2f
        /*0002*/ 	.short	(.L_1 - .L_0)
	.align		4
.L_0:
        /*0004*/ 	.word	index@(_Z11verify_convPKfS0_S0_PfS1_iiiiiiii)
        /*0008*/ 	.word	0x00000036


	//----- nvinfo : EIATTR_FRAME_SIZE
	.align		4
.L_1:
        /*000c*/ 	.byte	0x04, 0x11
        /*000e*/ 	.short	(.L_3 - .L_2)
	.align		4
.L_2:
        /*0010*/ 	.word	index@(_Z11verify_convPKfS0_S0_PfS1_iiiiiiii)
        /*0014*/ 	.word	0x00000000


	//----- nvinfo : EIATTR_MIN_STACK_SIZE
	.align		4
.L_3:
        /*0018*/ 	.byte	0x04, 0x12
        /*001a*/ 	.short	(.L_5 - .L_4)
	.align		4
.L_4:
        /*001c*/ 	.word	index@(_Z11verify_convPKfS0_S0_PfS1_iiiiiiii)
        /*0020*/ 	.word	0x00000000
.L_5:


//--------------------- .nv.compat                --------------------------
	.section	.nv.compat,"",@"SHT_CUDA_COMPAT_INFO"
	.align	4
        /*0000*/ 	.byte	0x02, 0x09, 0x00, 0x00, 0x02, 0x02, 0x01, 0x00, 0x02, 0x05, 0x05, 0x00, 0x03, 0x07, 0x01, 0x01
        /*0010*/ 	.byte	0x02, 0x03, 0x00, 0x00, 0x02, 0x06, 0x01, 0x00, 0x04, 0x0b, 0x08, 0x00, 0x09, 0x00, 0x00, 0x00
        /*0020*/ 	.byte	0x00, 0x00, 0x00, 0x00


//--------------------- .nv.info._Z11verify_convPKfS0_S0_PfS1_iiiiiiii --------------------------
	.section	.nv.info._Z11verify_convPKfS0_S0_PfS1_iiiiiiii,"",@"SHT_CUDA_INFO"
	.sectionflags	@""
	.align	4


	//----- nvinfo : EIATTR_CUDA_API_VERSION
	.align		4
        /*0000*/ 	.byte	0x04, 0x37
        /*0002*/ 	.short	(.L_7 - .L_6)
.L_6:
        /*0004*/ 	.word	0x00000082


	//----- nvinfo : EIATTR_KPARAM_INFO
	.align		4
.L_7:
        /*0008*/ 	.byte	0x04, 0x17
        /*000a*/ 	.short	(.L_9 - .L_8)
.L_8:
        /*000c*/ 	.word	0x00000000
        /*0010*/ 	.short	0x000c
        /*0012*/ 	.short	0x0044
        /*0014*/ 	.byte	0x00, 0xf0, 0x11, 0x00


	//----- nvinfo : EIATTR_KPARAM_INFO
	.align		4
.L_9:
        /*0018*/ 	.byte	0x04, 0x17
        /*001a*/ 	.short	(.L_11 - .L_10)
.L_10:
        /*001c*/ 	.word	0x00000000
        /*0020*/ 	.short	0x000b
        /*0022*/ 	.short	0x0040
        /*0024*/ 	.byte	0x00, 0xf0, 0x11, 0x00


	//----- nvinfo : EIATTR_KPARAM_INFO
	.align		4
.L_11:
        /*0028*/ 	.byte	0x04, 0x17
        /*002a*/ 	.short	(.L_13 - .L_12)
.L_12:
        /*002c*/ 	.word	0x00000000
        /*0030*/ 	.short	0x000a
        /*0032*/ 	.short	0x003c
        /*0034*/ 	.byte	0x00, 0xf0, 0x11, 0x00


	//----- nvinfo : EIATTR_KPARAM_INFO
	.align		4
.L_13:
        /*0038*/ 	.byte	0x04, 0x17
        /*003a*/ 	.short	(.L_15 - .L_14)
.L_14:
        /*003c*/ 	.word	0x00000000
        /*0040*/ 	.short	0x0009
        /*0042*/ 	.short	0x0038
        /*0044*/ 	.byte	0x00, 0xf0, 0x11, 0x00


	//----- nvinfo : EIATTR_KPARAM_INFO
	.align		4
.L_15:
        /*0048*/ 	.byte	0x04, 0x17
        /*004a*/ 	.short	(.L_17 - .L_16)
.L_16:
        /*004c*/ 	.word	0x00000000
        /*0050*/ 	.short	0x0008
        /*0052*/ 	.short	0x0034
        /*0054*/ 	.byte	0x00, 0xf0, 0x11, 0x00


	//----- nvinfo : EIATTR_KPARAM_INFO
	.align		4
.L_17:
        /*0058*/ 	.byte	0x04, 0x17
        /*005a*/ 	.short	(.L_19 - .L_18)
.L_18:
        /*005c*/ 	.word	0x00000000
        /*0060*/ 	.short	0x0007
        /*0062*/ 	.short	0x0030
        /*0064*/ 	.byte	0x00, 0xf0, 0x11, 0x00


	//----- nvinfo : EIATTR_KPARAM_INFO
	.align		4
.L_19:
        /*0068*/ 	.byte	0x04, 0x17
        /*006a*/ 	.short	(.L_21 - .L_20)
.L_20:
        /*006c*/ 	.word	0x00000000
        /*0070*/ 	.short	0x0006
        /*0072*/ 	.short	0x002c
        /*0074*/ 	.byte	0x00, 0xf0, 0x11, 0x00


	//----- nvinfo : EIATTR_KPARAM_INFO
	.align		4
.L_21:
        /*0078*/ 	.byte	0x04, 0x17
        /*007a*/ 	.short	(.L_23 - .L_22)
.L_22:
        /*007c*/ 	.word	0x00000000
        /*0080*/ 	.short	0x0005
        /*0082*/ 	.short	0x0028
        /*0084*/ 	.byte	0x00, 0xf0, 0x11, 0x00


	//----- nvinfo : EIATTR_KPARAM_INFO
	.align		4
.L_23:
        /*0088*/ 	.byte	0x04, 0x17
        /*008a*/ 	.short	(.L_25 - .L_24)
.L_24:
        /*008c*/ 	.word	0x00000000
        /*0090*/ 	.short	0x0004
        /*0092*/ 	.short	0x0020
        /*0094*/ 	.byte	0x00, 0xf5, 0x21, 0x00


	//----- nvinfo : EIATTR_KPARAM_INFO
	.align		4
.L_25:
        /*0098*/ 	.byte	0x04, 0x17
        /*009a*/ 	.short	(.L_27 - .L_26)
.L_26:
        /*009c*/ 	.word	0x00000000
        /*00a0*/ 	.short	0x0003
        /*00a2*/ 	.short	0x0018
        /*00a4*/ 	.byte	0x00, 0xf5, 0x21, 0x00


	//----- nvinfo : EIATTR_KPARAM_INFO
	.align		4
.L_27:
        /*00a8*/ 	.byte	0x04, 0x17
        /*00aa*/ 	.short	(.L_29 - .L_28)
.L_28:
        /*00ac*/ 	.word	0x00000000
        /*00b0*/ 	.short	0x0002
        /*00b2*/ 	.short	0x0010
        /*00b4*/ 	.byte	0x00, 0xf5, 0x21, 0x00


	//----- nvinfo : EIATTR_KPARAM_INFO
	.align		4
.L_29:
        /*00b8*/ 	.byte	0x04, 0x17
        /*00ba*/ 	.short	(.L_31 - .L_30)
.L_30:
        /*00bc*/ 	.word	0x00000000
        /*00c0*/ 	.short	0x0001
        /*00c2*/ 	.short	0x0008
        /*00c4*/ 	.byte	0x00, 0xf5, 0x21, 0x00


	//----- nvinfo : EIATTR_KPARAM_INFO
	.align		4
.L_31:
        /*00c8*/ 	.byte	0x04, 0x17
        /*00ca*/ 	.short	(.L_33 - .L_32)
.L_32:
        /*00cc*/ 	.word	0x00000000
        /*00d0*/ 	.short	0x0000
        /*00d2*/ 	.short	0x0000
        /*00d4*/ 	.byte	0x00, 0xf5, 0x21, 0x00


	//----- nvinfo : EIATTR_SPARSE_MMA_MASK
	.align		4
.L_33:
        /*00d8*/ 	.byte	0x03, 0x50
        /*00da*/ 	.short	0x0000


	//----- nvinfo : EIATTR_MAXREG_COUNT
	.align		4
        /*00dc*/ 	.byte	0x03, 0x1b
        /*00de*/ 	.short	0x00ff


	//----- nvinfo : EIATTR_NUM_BARRIERS
	.align		4
        /*00e0*/ 	.byte	0x02, 0x4c
        /*00e2*/ 	.byte	0x01
	.zero		1


	//----- nvinfo : EIATTR_MERCURY_ISA_VERSION
	.align		4
        /*00e4*/ 	.byte	0x03, 0x5f
        /*00e6*/ 	.short	0x0101


	//----- nvinfo : EIATTR_VRC_CTA_INIT_COUNT
	.align		4
        /*00e8*/ 	.byte	0x02, 0x4a
	.zero		1
	.zero		1


	//----- nvinfo : EIATTR_EXIT_INSTR_OFFSETS
	.align		4
        /*00ec*/ 	.byte	0x04, 0x1c
        /*00ee*/ 	.short	(.L_35 - .L_34)


	//   ....[0]....
.L_34:
        /*00f0*/ 	.word	0x00000630


	//   ....[1]....
        /*00f4*/ 	.word	0x000031f0


	//----- nvinfo : EIATTR_CRS_STACK_SIZE
	.align		4
.L_35:
        /*00f8*/ 	.byte	0x04, 0x1e
        /*00fa*/ 	.short	(.L_37 - .L_36)
.L_36:
        /*00fc*/ 	.word	0x00000000


	//----- nvinfo : EIATTR_CBANK_PARAM_SIZE
	.align		4
.L_37:
        /*0100*/ 	.byte	0x03, 0x19
        /*0102*/ 	.short	0x0048


	//----- nvinfo : EIATTR_PARAM_CBANK
	.align		4
        /*0104*/ 	.byte	0x04, 0x0a
        /*0106*/ 	.short	(.L_39 - .L_38)
	.align		4
.L_38:
        /*0108*/ 	.word	index@(.nv.constant0._Z11verify_convPKfS0_S0_PfS1_iiiiiiii)
        /*010c*/ 	.short	0x0380
        /*010e*/ 	.short	0x0048


	//----- nvinfo : EIATTR_SW_WAR
	.align		4
.L_39:
        /*0110*/ 	.byte	0x04, 0x36
        /*0112*/ 	.short	(.L_41 - .L_40)
.L_40:
        /*0114*/ 	.word	0x00000008
.L_41:


//--------------------- .nv.callgraph             --------------------------
	.section	.nv.callgraph,"",@"SHT_CUDA_CALLGRAPH"
	.align	4
	.sectionentsize	8
	.align		4
        /*0000*/ 	.word	0x00000000
	.align		4
        /*0004*/ 	.word	0xffffffff
	.align		4
        /*0008*/ 	.word	0x00000000
	.align		4
        /*000c*/ 	.word	0xfffffffe
	.align		4
        /*0010*/ 	.word	0x00000000
	.align		4
        /*0014*/ 	.word	0xfffffffd
	.align		4
        /*0018*/ 	.word	0x00000000
	.align		4
        /*001c*/ 	.word	0xfffffffc


//--------------------- .text._Z11verify_convPKfS0_S0_PfS1_iiiiiiii --------------------------
	.section	.text._Z11verify_convPKfS0_S0_PfS1_iiiiiiii,"ax",@progbits
	.align	128
        .global         _Z11verify_convPKfS0_S0_PfS1_iiiiiiii
        .type           _Z11verify_convPKfS0_S0_PfS1_iiiiiiii,@function
        .size           _Z11verify_convPKfS0_S0_PfS1_iiiiiiii,(.L_x_7 - _Z11verify_convPKfS0_S0_PfS1_iiiiiiii)
        .other          _Z11verify_convPKfS0_S0_PfS1_iiiiiiii,@"STO_CUDA_ENTRY STV_DEFAULT"
_Z11verify_convPKfS0_S0_PfS1_iiiiiiii:
.text._Z11verify_convPKfS0_S0_PfS1_iiiiiiii:
[----:B------:R-:W-:Y:S08]  /*0000*/  LDC R1, c[0x0][0x37c] ;  /* 0x0000df00ff017b82 */ /* 0x000ff00000000800 */
[----:B------:R-:W0:Y:S01]  /*0010*/  LDC.64 R4, c[0x0][0x3b8] ;  /* 0x0000ee00ff047b82 */ /* 0x000e220000000a00 */
[----:B------:R-:W1:Y:S01]  /*0020*/  LDCU.64 UR8, c[0x0][0x3a8] ;  /* 0x00007500ff0877ac */ /* 0x000e620008000a00 */
[----:B------:R-:W2:Y:S01]  /*0030*/  S2R R38, SR_TID.X ;  /* 0x0000000000267919 */ /* 0x000ea20000002100 */
[----:B------:R-:W-:-:S05]  /*0040*/  UMOV UR4, 0x400 ;  /* 0x0000040000047882 */ /* 0x000fca0000000000 */
[----:B------:R-:W-:Y:S08]  /*0050*/  S2UR UR6, SR_CTAID.X ;  /* 0x00000000000679c3 */ /* 0x000ff00000002500 */
[----:B------:R-:W3:Y:S01]  /*0060*/  S2UR UR5, SR_CgaCtaId ;  /* 0x00000000000579c3 */ /* 0x000ee20000008800 */
[----:B0-----:R-:W-:Y:S01]  /*0070*/  SHF.R.S32.HI R3, RZ, 0x1f, R4 ;  /* 0x0000001fff037819 */ /* 0x001fe20000011404 */
[----:B------:R-:W-:-:S03]  /*0080*/  IMAD R36, R5, R5, RZ ;  /* 0x0000000505247224 */ /* 0x000fc600078e02ff */
[----:B------:R-:W-:-:S04]  /*0090*/  LEA.HI R3, R3, R4, RZ, 0x4 ;  /* 0x0000000403037211 */ /* 0x000fc800078f20ff */
[----:B------:R-:W-:Y:S02]  /*00a0*/  SHF.R.S32.HI R41, RZ, 0x4, R3 ;  /* 0x00000004ff297819 */ /* 0x000fe40000011403 */
[----:B------:R-:W0:Y:S01]  /*00b0*/  LDC.64 R2, c[0x0][0x3b0] ;  /* 0x0000ec00ff027b82 */ /* 0x000e220000000a00 */
[--C-:B--2---:R-:W-:Y:S01]  /*00c0*/  SHF.R.U32.HI R43, RZ, 0x5, R38.reuse ;  /* 0x00000005ff2b7819 */ /* 0x104fe20000011626 */
[----:B------:R-:W2:Y:S01]  /*00d0*/  I2F.U32.RP R4, R41 ;  /* 0x0000002900047306 */ /* 0x000ea20000209000 */
[----:B------:R-:W-:Y:S01]  /*00e0*/  IMAD.MOV R11, RZ, RZ, -R41 ;  /* 0x000000ffff0b7224 */ /* 0x000fe200078e0a29 */
[----:B------:R-:W-:Y:S02]  /*00f0*/  ISETP.NE.U32.AND P2, PT, R41, RZ, PT ;  /* 0x000000ff2900720c */ /* 0x000fe40003f45070 */
[----:B------:R-:W-:Y:S01]  /*0100*/  LOP3.LUT R33, R43, 0x3, RZ, 0xc0, !PT ;  /* 0x000000032b217812 */ /* 0x000fe200078ec0ff */
[----:B---3--:R-:W-:Y:S01]  /*0110*/  ULEA UR5, UR5, UR4, 0x18 ;  /* 0x0000000405057291 */ /* 0x008fe2000f8ec0ff */
[----:B------:R-:W-:-:S02]  /*0120*/  SHF.R.U32.HI R34, RZ, 0x7, R38 ;  /* 0x00000007ff227819 */ /* 0x000fc40000011626 */
[----:B--2---:R-:W2:Y:S01]  /*0130*/  MUFU.RCP R4, R4 ;  /* 0x0000000400047308 */ /* 0x004ea20000001000 */
[----:B0-----:R-:W-:Y:S01]  /*0140*/  SHF.R.S32.HI R7, RZ, 0x1f, R2 ;  /* 0x0000001fff077819 */ /* 0x001fe20000011402 */
[----:B-1----:R-:W-:-:S03]  /*0150*/  IMAD R32, R2, UR9, RZ ;  /* 0x0000000902207c24 */ /* 0x002fc6000f8e02ff */
[----:B------:R-:W-:-:S04]  /*0160*/  LEA.HI R7, R7, R2, RZ, 0x2 ;  /* 0x0000000207077211 */ /* 0x000fc800078f10ff */
[----:B------:R-:W-:Y:S01]  /*0170*/  SHF.R.S32.HI R40, RZ, 0x2, R7 ;  /* 0x00000002ff287819 */ /* 0x000fe20000011407 */
[----:B--2---:R-:W-:-:S04]  /*0180*/  VIADD R6, R4, 0xffffffe ;  /* 0x0ffffffe04067836 */ /* 0x004fc80000000000 */
[----:B------:R-:W-:Y:S01]  /*0190*/  IMAD R0, R40, UR9, RZ ;  /* 0x0000000928007c24 */ /* 0x000fe2000f8e02ff */
[----:B------:R0:W1:Y:S04]  /*01a0*/  F2I.FTZ.U32.TRUNC.NTZ R7, R6 ;  /* 0x0000000600077305 */ /* 0x000068000021f000 */
[----:B------:R-:W-:-:S04]  /*01b0*/  SHF.R.S32.HI R9, RZ, 0x1f, R0 ;  /* 0x0000001fff097819 */ /* 0x000fc80000011400 */
[----:B------:R-:W-:Y:S01]  /*01c0*/  LEA.HI R9, R9, R0, RZ, 0x2 ;  /* 0x0000000009097211 */ /* 0x000fe200078f10ff */
[----:B0-----:R-:W-:-:S03]  /*01d0*/  IMAD.MOV.U32 R6, RZ, RZ, RZ ;  /* 0x000000ffff067224 */ /* 0x001fc600078e00ff */
[----:B------:R-:W-:Y:S01]  /*01e0*/  SHF.R.S32.HI R39, RZ, 0x2, R9 ;  /* 0x00000002ff277819 */ /* 0x000fe20000011409 */
[----:B-1----:R-:W-:-:S03]  /*01f0*/  IMAD R9, R11, R7, RZ ;  /* 0x000000070b097224 */ /* 0x002fc600078e02ff */
[----:B------:R-:W0:Y:S01]  /*0200*/  I2F.U32.RP R8, R39 ;  /* 0x0000002700087306 */ /* 0x000e220000209000 */
[----:B------:R-:W-:-:S04]  /*0210*/  IMAD.HI.U32 R7, R7, R9, R6 ;  /* 0x0000000907077227 */ /* 0x000fc800078e0006 */
[----:B------:R-:W-:Y:S02]  /*0220*/  IMAD.MOV R9, RZ, RZ, -R39 ;  /* 0x000000ffff097224 */ /* 0x000fe400078e0a27 */
[----:B------:R-:W-:-:S04]  /*0230*/  IMAD.HI.U32 R0, R7, UR6, RZ ;  /* 0x0000000607007c27 */ /* 0x000fc8000f8e00ff */
[----:B------:R-:W-:Y:S01]  /*0240*/  IMAD.MOV R4, RZ, RZ, -R0 ;  /* 0x000000ffff047224 */ /* 0x000fe200078e0a00 */
[----:B0-----:R-:W0:Y:S03]  /*0250*/  MUFU.RCP R8, R8 ;  /* 0x0000000800087308 */ /* 0x001e260000001000 */
[----:B------:R-:W-:-:S05]  /*0260*/  IMAD R4, R41, R4, UR6 ;  /* 0x0000000629047e24 */ /* 0x000fca000f8e0204 */
[----:B------:R-:W-:Y:S01]  /*0270*/  ISETP.GE.U32.AND P0, PT, R4, R41, PT ;  /* 0x000000290400720c */ /* 0x000fe20003f06070 */
[----:B0-----:R-:W-:Y:S02]  /*0280*/  VIADD R6, R8, 0xffffffe ;  /* 0x0ffffffe08067836 */ /* 0x001fe40000000000 */
[----:B------:R-:W0:Y:S10]  /*0290*/  I2F.U32.RP R8, R40 ;  /* 0x0000002800087306 */ /* 0x000e340000209000 */
[----:B------:R-:W-:-:S02]  /*02a0*/  @P0 IMAD.IADD R4, R4, 0x1, -R41 ;  /* 0x0000000104040824 */ /* 0x000fc400078e0a29 */
[----:B------:R-:W-:-:S03]  /*02b0*/  @P0 VIADD R0, R0, 0x1 ;  /* 0x0000000100000836 */ /* 0x000fc60000000000 */
[----:B------:R-:W-:Y:S01]  /*02c0*/  ISETP.GE.U32.AND P1, PT, R4, R41, PT ;  /* 0x000000290400720c */ /* 0x000fe20003f26070 */
[----:B------:R1:W2:Y:S08]  /*02d0*/  F2I.FTZ.U32.TRUNC.NTZ R7, R6 ;  /* 0x0000000600077305 */ /* 0x0002b0000021f000 */
[----:B0-----:R-:W0:Y:S01]  /*02e0*/  MUFU.RCP R8, R8 ;  /* 0x0000000800087308 */ /* 0x001e220000001000 */
[----:B-1----:R-:W-:-:S03]  /*02f0*/  IMAD.MOV.U32 R6, RZ, RZ, RZ ;  /* 0x000000ffff067224 */ /* 0x002fc600078e00ff */
[----:B------:R-:W-:Y:S01]  /*0300*/  @P1 VIADD R0, R0, 0x1 ;  /* 0x0000000100001836 */ /* 0x000fe20000000000 */
[----:B------:R-:W-:Y:S02]  /*0310*/  @!P2 LOP3.LUT R0, RZ, R41, RZ, 0x33, !PT ;  /* 0x00000029ff00a212 */ /* 0x000fe400078e33ff */
[----:B------:R-:W-:Y:S01]  /*0320*/  ISETP.NE.U32.AND P2, PT, R39, RZ, PT ;  /* 0x000000ff2700720c */ /* 0x000fe20003f45070 */
[----:B--2---:R-:W-:-:S04]  /*0330*/  IMAD R9, R9, R7, RZ ;  /* 0x0000000709097224 */ /* 0x004fc800078e02ff */
[----:B------:R-:W-:-:S04]  /*0340*/  IMAD.HI.U32 R7, R7, R9, R6 ;  /* 0x0000000907077227 */ /* 0x000fc800078e0006 */
[----:B------:R-:W-:Y:S02]  /*0350*/  IMAD.MOV R9, RZ, RZ, -R40 ;  /* 0x000000ffff097224 */ /* 0x000fe400078e0a28 */
[----:B------:R-:W-:-:S04]  /*0360*/  IMAD.HI.U32 R4, R7, R0, RZ ;  /* 0x0000000007047227 */ /* 0x000fc800078e00ff */
[----:B------:R-:W-:-:S04]  /*0370*/  IMAD.MOV R6, RZ, RZ, -R4 ;  /* 0x000000ffff067224 */ /* 0x000fc800078e0a04 */
[----:B------:R-:W-:-:S05]  /*0380*/  IMAD R6, R39, R6, R0 ;  /* 0x0000000627067224 */ /* 0x000fca00078e0200 */
[----:B------:R-:W-:-:S13]  /*0390*/  ISETP.GE.U32.AND P0, PT, R6, R39, PT ;  /* 0x000000270600720c */ /* 0x000fda0003f06070 */
[----:B------:R-:W-:Y:S02]  /*03a0*/  @P0 IMAD.IADD R6, R6, 0x1, -R39 ;  /* 0x0000000106060824 */ /* 0x000fe400078e0a27 */
[----:B------:R-:W-:-:S03]  /*03b0*/  @P0 VIADD R4, R4, 0x1 ;  /* 0x0000000104040836 */ /* 0x000fc60000000000 */
[----:B------:R-:W-:Y:S01]  /*03c0*/  ISETP.GE.U32.AND P1, PT, R6, R39, PT ;  /* 0x000000270600720c */ /* 0x000fe20003f26070 */
[----:B0-----:R-:W-:-:S04]  /*03d0*/  VIADD R6, R8, 0xffffffe ;  /* 0x0ffffffe08067836 */ /* 0x001fc80000000000 */
[----:B------:R0:W1:Y:S08]  /*03e0*/  F2I.FTZ.U32.TRUNC.NTZ R7, R6 ;  /* 0x0000000600077305 */ /* 0x000070000021f000 */
[----:B------:R-:W-:Y:S01]  /*03f0*/  @P1 VIADD R4, R4, 0x1 ;  /* 0x0000000104041836 */ /* 0x000fe20000000000 */
[----:B------:R-:W-:Y:S01]  /*0400*/  @!P2 LOP3.LUT R4, RZ, R39, RZ, 0x33, !PT ;  /* 0x00000027ff04a212 */ /* 0x000fe200078e33ff */
[----:B0-----:R-:W-:Y:S01]  /*0410*/  IMAD.MOV.U32 R6, RZ, RZ, RZ ;  /* 0x000000ffff067224 */ /* 0x001fe200078e00ff */
[----:B------:R-:W-:-:S03]  /*0420*/  ISETP.NE.U32.AND P2, PT, R40, RZ, PT ;  /* 0x000000ff2800720c */ /* 0x000fc60003f45070 */
[----:B------:R-:W-:Y:S02]  /*0430*/  IMAD.MOV R11, RZ, RZ, -R4 ;  /* 0x000000ffff0b7224 */ /* 0x000fe400078e0a04 */
[----:B-1----:R-:W-:Y:S02]  /*0440*/  IMAD R9, R9, R7, RZ ;  /* 0x0000000709097224 */ /* 0x002fe400078e02ff */
[----:B------:R-:W-:Y:S01]  /*0450*/  IMAD R11, R39, R11, R0 ;  /* 0x0000000b270b7224 */ /* 0x000fe200078e0200 */
[----:B------:R-:W-:Y:S01]  /*0460*/  SHF.R.U32.HI R0, RZ, 0x6, R38 ;  /* 0x00000006ff007819 */ /* 0x000fe20000011626 */
[----:B------:R-:W-:Y:S02]  /*0470*/  IMAD.HI.U32 R8, R7, R9, R6 ;  /* 0x0000000907087227 */ /* 0x000fe400078e0006 */
[----:B------:R-:W0:Y:S04]  /*0480*/  LDC.64 R6, c[0x0][0x3c0] ;  /* 0x0000f000ff067b82 */ /* 0x000e280000000a00 */
[----:B------:R-:W-:-:S04]  /*0490*/  IMAD.HI.U32 R10, R8, R11, RZ ;  /* 0x0000000b080a7227 */ /* 0x000fc800078e00ff */
[----:B------:R-:W-:Y:S02]  /*04a0*/  IMAD.MOV R9, RZ, RZ, -R10 ;  /* 0x000000ffff097224 */ /* 0x000fe400078e0a0a */
[----:B------:R-:W-:Y:S02]  /*04b0*/  IMAD.SHL.U32 R8, R38, 0x8, RZ ;  /* 0x0000000826087824 */ /* 0x000fe400078e00ff */
[----:B------:R-:W-:-:S05]  /*04c0*/  IMAD R9, R40, R9, R11 ;  /* 0x0000000928097224 */ /* 0x000fca00078e020b */
[----:B------:R-:W-:Y:S01]  /*04d0*/  ISETP.GE.U32.AND P0, PT, R9, R40, PT ;  /* 0x000000280900720c */ /* 0x000fe20003f06070 */
[-CC-:B0-----:R-:W-:Y:S02]  /*04e0*/  IMAD R33, R33, R6.reuse, -R7.reuse ;  /* 0x0000000621217224 */ /* 0x181fe400078e0a07 */
[----:B------:R-:W-:-:S10]  /*04f0*/  IMAD R34, R34, R6, -R7 ;  /* 0x0000000622227224 */ /* 0x000fd400078e0a07 */
[----:B------:R-:W-:Y:S02]  /*0500*/  @P0 IMAD.IADD R9, R9, 0x1, -R40 ;  /* 0x0000000109090824 */ /* 0x000fe400078e0a28 */
[----:B------:R-:W-:-:S03]  /*0510*/  @P0 VIADD R10, R10, 0x1 ;  /* 0x000000010a0a0836 */ /* 0x000fc60000000000 */
[----:B------:R-:W-:Y:S02]  /*0520*/  ISETP.GE.U32.AND P1, PT, R9, R40, PT ;  /* 0x000000280900720c */ /* 0x000fe40003f26070 */
[----:B------:R-:W-:Y:S01]  /*0530*/  LOP3.LUT R9, R8, 0x180, RZ, 0xc0, !PT ;  /* 0x0000018008097812 */ /* 0x000fe200078ec0ff */
[----:B------:R-:W-:-:S04]  /*0540*/  VIADD R8, R43, 0x8 ;  /* 0x000000082b087836 */ /* 0x000fc80000000000 */
[----:B------:R-:W-:Y:S01]  /*0550*/  IMAD R0, R0, 0x200, R9 ;  /* 0x0000020000007824 */ /* 0x000fe200078e0209 */
[----:B------:R-:W-:Y:S02]  /*0560*/  SHF.R.U32.HI R8, RZ, 0x2, R8 ;  /* 0x00000002ff087819 */ /* 0x000fe40000011608 */
[----:B------:R-:W-:-:S03]  /*0570*/  LOP3.LUT R9, R34, R33, RZ, 0xfc, !PT ;  /* 0x0000002122097212 */ /* 0x000fc600078efcff */
[----:B------:R-:W-:Y:S01]  /*0580*/  @P1 VIADD R10, R10, 0x1 ;  /* 0x000000010a0a1836 */ /* 0x000fe20000000000 */
[----:B------:R-:W-:Y:S01]  /*0590*/  @!P2 LOP3.LUT R10, RZ, R40, RZ, 0x33, !PT ;  /* 0x00000028ff0aa212 */ /* 0x000fe200078e33ff */
[----:B------:R-:W-:Y:S01]  /*05a0*/  IMAD R6, R8, R6, -R7 ;  /* 0x0000000608067224 */ /* 0x000fe200078e0a07 */
[----:B------:R-:W-:Y:S02]  /*05b0*/  ISETP.GE.U32.AND P2, PT, R4, UR8, PT ;  /* 0x0000000804007c0c */ /* 0x000fe4000bf46070 */
[----:B------:R-:W-:Y:S01]  /*05c0*/  ISETP.GE.AND P1, PT, R33, R2, PT ;  /* 0x000000022100720c */ /* 0x000fe20003f26270 */
[----:B------:R-:W-:Y:S01]  /*05d0*/  IMAD.MOV R12, RZ, RZ, -R10 ;  /* 0x000000ffff0c7224 */ /* 0x000fe200078e0a0a */
[----:B------:R-:W-:Y:S02]  /*05e0*/  LOP3.LUT R2, R6, R33, RZ, 0xfc, !PT ;  /* 0x0000002106027212 */ /* 0x000fe400078efcff */
[----:B------:R-:W-:Y:S01]  /*05f0*/  ISETP.GE.OR P0, PT, R34, UR9, P1 ;  /* 0x0000000922007c0c */ /* 0x000fe20008f06670 */
[----:B------:R-:W-:Y:S01]  /*0600*/  IMAD R11, R40, R12, R11 ;  /* 0x0000000c280b7224 */ /* 0x000fe200078e020b */
[----:B------:R-:W-:-:S02]  /*0610*/  ISETP.GE.OR P1, PT, R6, UR9, P1 ;  /* 0x0000000906007c0c */ /* 0x000fc40008f26670 */
[----:B------:R-:W-:-:S03]  /*0620*/  ISETP.LT.OR P0, PT, R9, RZ, P0 ;  /* 0x000000ff0900720c */ /* 0x000fc60000701670 */
[----:B------:R-:W-:Y:S10]  /*0630*/  @P2 EXIT ;  /* 0x000000000000294d */ /* 0x000ff40003800000 */
[----:B------:R-:W-:Y:S01]  /*0640*/  SHF.R.U32.HI R37, RZ, 0x4, R38 ;  /* 0x00000004ff257819 */ /* 0x000fe20000011626 */
[-C--:B------:R-:W-:Y:S01]  /*0650*/  IMAD R35, R36, R3.reuse, RZ ;  /* 0x0000000324237224 */ /* 0x080fe200078e02ff */
[----:B------:R-:W-:Y:S01]  /*0660*/  ISETP.LT.OR P1, PT, R2, RZ, P1 ;  /* 0x000000ff0200720c */ /* 0x000fe20000f21670 */
[----:B------:R-:W-:Y:S01]  /*0670*/  IMAD R7, R32, R3, RZ ;  /* 0x0000000320077224 */ /* 0x000fe200078e02ff */
[C---:B------:R-:W-:Y:S01]  /*0680*/  LEA R5, R38.reuse, UR5, 0x2 ;  /* 0x0000000526057c11 */ /* 0x040fe2000f8e10ff */
[----:B------:R-:W-:Y:S01]  /*0690*/  IMAD.MOV.U32 R2, RZ, RZ, R4 ;  /* 0x000000ffff027224 */ /* 0x000fe200078e0004 */
[----:B------:R-:W-:Y:S01]  /*06a0*/  LOP3.LUT R42, R38, 0x1f, RZ, 0xc0, !PT ;  /* 0x0000001f262a7812 */ /* 0x000fe200078ec0ff */
[----:B------:R-:W-:Y:S01]  /*06b0*/  IMAD.SHL.U32 R3, R10, 0x4, RZ ;  /* 0x000000040a037824 */ /* 0x000fe200078e00ff */
[----:B------:R-:W-:Y:S01]  /*06c0*/  LOP3.LUT R38, R38, 0xf, RZ, 0xc0, !PT ;  /* 0x0000000f26267812 */ /* 0x000fe200078ec0ff */
[----:B------:R-:W-:Y:S01]  /*06d0*/  IMAD.SHL.U32 R4, R11, 0x4, RZ ;  /* 0x000000040b047824 */ /* 0x000fe200078e00ff */
[----:B------:R-:W-:Y:S01]  /*06e0*/  LOP3.LUT R37, R37, 0x3, RZ, 0xc0, !PT ;  /* 0x0000000325257812 */ /* 0x000fe200078ec0ff */
[----:B------:R-:W0:Y:S06]  /*06f0*/  LDCU.64 UR10, c[0x0][0x358] ;  /* 0x00006b00ff0a77ac */ /* 0x000e2c0008000a00 */
.L_x_5:
[----:B------:R-:W-:Y:S01]  /*0700*/  ISETP.GE.U32.AND P2, PT, R35, 0x21, PT ;  /* 0x000000212300780c */ /* 0x000fe20003f46070 */
[----:B------:R-:W-:Y:S02]  /*0710*/  IMAD.MOV.U32 R51, RZ, RZ, RZ ;  /* 0x000000ffff337224 */ /* 0x000fe400078e00ff */
[----:B------:R-:W-:-:S10]  /*0720*/  IMAD.MOV.U32 R49, RZ, RZ, RZ ;  /* 0x000000ffff317224 */ /* 0x000fd400078e00ff */
[----:B------:R-:W-:Y:S05]  /*0730*/  @!P2 BRA `(.L_x_0) ;  /* 0x000000140078a947 */ /* 0x000fea0003800000 */
[----:B------:R-:W-:Y:S01]  /*0740*/  IABS R9, R36 ;  /* 0x0000002400097213 */ /* 0x000fe20000000000 */
[----:B------:R-:W-:Y:S01]  /*0750*/  IMAD R45, R7, R2, RZ ;  /* 0x00000002072d7224 */ /* 0x000fe200078e02ff */
[----:B------:R-:W1:Y:S01]  /*0760*/  LDCU.64 UR12, c[0x0][0x390] ;  /* 0x00007200ff0c77ac */ /* 0x000e620008000a00 */
[----:B------:R-:W-:Y:S01]  /*0770*/  IMAD.MOV.U32 R46, RZ, RZ, RZ ;  /* 0x000000ffff2e7224 */ /* 0x000fe200078e00ff */
[----:B------:R-:W2:Y:S01]  /*0780*/  I2F.RP R8, R9 ;  /* 0x0000000900087306 */ /* 0x000ea20000209400 */
[----:B------:R-:W-:Y:S01]  /*0790*/  IMAD.MOV.U32 R49, RZ, RZ, RZ ;  /* 0x000000ffff317224 */ /* 0x000fe200078e00ff */
[----:B------:R-:W-:Y:S01]  /*07a0*/  IADD3 R45, P2, P3, R4, R45, R33 ;  /* 0x0000002d042d7210 */ /* 0x000fe20007b5e021 */
[----:B------:R-:W-:Y:S01]  /*07b0*/  IMAD.MOV.U32 R51, RZ, RZ, RZ ;  /* 0x000000ffff337224 */ /* 0x000fe200078e00ff */
[----:B------:R-:W-:Y:S01]  /*07c0*/  UMOV UR4, URZ ;  /* 0x000000ff00047c82 */ /* 0x000fe20008000000 */
[----:B------:R-:W-:Y:S01]  /*07d0*/  UMOV UR7, 0x20 ;  /* 0x0000002000077882 */ /* 0x000fe20000000000 */
[----:B------:R-:W-:-:S02]  /*07e0*/  IADD3.X R44, PT, PT, RZ, RZ, RZ, P2, P3 ;  /* 0x000000ffff2c7210 */ /* 0x000fc400017e64ff */
[----:B--2---:R-:W2:Y:S02]  /*07f0*/  MUFU.RCP R8, R8 ;  /* 0x0000000800087308 */ /* 0x004ea40000001000 */
[----:B--2---:R-:W-:-:S06]  /*0800*/  VIADD R47, R8, 0xffffffe ;  /* 0x0ffffffe082f7836 */ /* 0x004fcc0000000000 */
[----:B------:R-:W2:Y:S02]  /*0810*/  F2I.FTZ.U32.TRUNC.NTZ R47, R47 ;  /* 0x0000002f002f7305 */ /* 0x000ea4000021f000 */
[----:B--2---:R-:W-:-:S04]  /*0820*/  IMAD.MOV R10, RZ, RZ, -R47 ;  /* 0x000000ffff0a7224 */ /* 0x004fc800078e0a2f */
[----:B------:R-:W-:-:S04]  /*0830*/  IMAD R11, R10, R9, RZ ;  /* 0x000000090a0b7224 */ /* 0x000fc800078e02ff */
[----:B-1----:R-:W-:-:S07]  /*0840*/  IMAD.HI.U32 R46, R47, R11, R46 ;  /* 0x0000000b2f2e7227 */ /* 0x002fce00078e002e */
.L_x_1:
[----:B------:R-:W1:Y:S01]  /*0850*/  LDC R18, c[0x0][0x3bc] ;  /* 0x0000ef00ff127b82 */ /* 0x000e620000000800 */
[----:B------:R-:W-:Y:S01]  /*0860*/  VIADD R11, R42, UR4 ;  /* 0x000000042a0b7c36 */ /* 0x000fe20008000000 */
[-C--:B------:R-:W-:Y:S02]  /*0870*/  IABS R8, R36.reuse ;  /* 0x0000002400087213 */ /* 0x080fe40000000000 */
[-C--:B------:R-:W-:Y:S02]  /*0880*/  IABS R15, R36.reuse ;  /* 0x00000024000f7213 */ /* 0x080fe40000000000 */
[----:B------:R-:W-:Y:S01]  /*0890*/  IABS R13, R11 ;  /* 0x0000000b000d7213 */ /* 0x000fe20000000000 */
[----:B------:R-:W-:Y:S01]  /*08a0*/  IMAD.MOV R8, RZ, RZ, -R8 ;  /* 0x000000ffff087224 */ /* 0x000fe200078e0a08 */
[----:B------:R-:W-:Y:S01]  /*08b0*/  IABS R9, R36 ;  /* 0x0000002400097213 */ /* 0x000fe20000000000 */
[----:B------:R-:W2:Y:S02]  /*08c0*/  @!P0 LDC R14, c[0x0][0x3b0] ;  /* 0x0000ec00ff0e8b82 */ /* 0x000ea40000000800 */
[----:B------:R-:W-:-:S04]  /*08d0*/  IMAD.HI.U32 R17, R46, R13, RZ ;  /* 0x0000000d2e117227 */ /* 0x000fc800078e00ff */
[----:B------:R-:W-:-:S05]  /*08e0*/  IMAD R8, R17, R8, R13 ;  /* 0x0000000811087224 */ /* 0x000fca00078e020d */
[----:B------:R-:W-:Y:S02]  /*08f0*/  ISETP.GT.U32.AND P3, PT, R15, R8, PT ;  /* 0x000000080f00720c */ /* 0x000fe40003f64070 */
[-C--:B-1----:R-:W-:Y:S02]  /*0900*/  IABS R10, R18.reuse ;  /* 0x00000012000a7213 */ /* 0x082fe40000000000 */
[----:B------:R-:W-:Y:S02]  /*0910*/  LOP3.LUT R20, RZ, R18, RZ, 0x33, !PT ;  /* 0x00000012ff147212 */ /* 0x000fe400078e33ff */
[----:B------:R-:W1:Y:S07]  /*0920*/  I2F.RP R12, R10 ;  /* 0x0000000a000c7306 */ /* 0x000e6e0000209400 */
[----:B------:R-:W-:-:S02]  /*0930*/  @!P3 IMAD.IADD R8, R8, 0x1, -R9 ;  /* 0x000000010808b824 */ /* 0x000fc400078e0a09 */
[----:B------:R-:W-:Y:S01]  /*0940*/  @!P3 VIADD R17, R17, 0x1 ;  /* 0x000000011111b836 */ /* 0x000fe20000000000 */
[----:B------:R-:W-:Y:S02]  /*0950*/  ISETP.NE.AND P3, PT, R36, RZ, PT ;  /* 0x000000ff2400720c */ /* 0x000fe40003f65270 */
[----:B------:R-:W-:Y:S02]  /*0960*/  ISETP.GE.U32.AND P2, PT, R8, R15, PT ;  /* 0x0000000f0800720c */ /* 0x000fe40003f46070 */
[----:B------:R-:W-:Y:S01]  /*0970*/  LOP3.LUT R8, R11, R36, RZ, 0x3c, !PT ;  /* 0x000000240b087212 */ /* 0x000fe200078e3cff */
[----:B-1----:R-:W1:Y:S03]  /*0980*/  MUFU.RCP R12, R12 ;  /* 0x0000000c000c7308 */ /* 0x002e660000001000 */
[----:B------:R-:W-:-:S07]  /*0990*/  ISETP.GE.AND P4, PT, R8, RZ, PT ;  /* 0x000000ff0800720c */ /* 0x000fce0003f86270 */
[----:B------:R-:W-:-:S06]  /*09a0*/  @P2 VIADD R17, R17, 0x1 ;  /* 0x0000000111112836 */ /* 0x000fcc0000000000 */
[----:B------:R-:W-:Y:S01]  /*09b0*/  @!P4 IMAD.MOV R17, RZ, RZ, -R17 ;  /* 0x000000ffff11c224 */ /* 0x000fe200078e0a11 */
[----:B------:R-:W-:Y:S01]  /*09c0*/  @!P3 LOP3.LUT R17, RZ, R36, RZ, 0x33, !PT ;  /* 0x00000024ff11b212 */ /* 0x000fe200078e33ff */
[----:B-1----:R-:W-:-:S04]  /*09d0*/  VIADD R8, R12, 0xffffffe ;  /* 0x0ffffffe0c087836 */ /* 0x002fc80000000000 */
[----:B------:R-:W-:Y:S01]  /*09e0*/  IMAD.MOV R15, RZ, RZ, -R17 ;  /* 0x000000ffff0f7224 */ /* 0x000fe200078e0a11 */
[----:B------:R1:W3:Y:S01]  /*09f0*/  F2I.FTZ.U32.TRUNC.NTZ R9, R8 ;  /* 0x0000000800097305 */ /* 0x0002e2000021f000 */
[----:B------:R-:W-:Y:S02]  /*0a00*/  @!P1 IMAD R22, R32, R17, RZ ;  /* 0x0000001120169224 */ /* 0x000fe400078e02ff */
[----:B------:R-:W-:-:S05]  /*0a10*/  IMAD R15, R36, R15, R11 ;  /* 0x0000000f240f7224 */ /* 0x000fca00078e020b */
[----:B------:R-:W-:Y:S01]  /*0a20*/  IABS R12, R15 ;  /* 0x0000000f000c7213 */ /* 0x000fe20000000000 */
[----:B-1----:R-:W-:Y:S01]  /*0a30*/  IMAD.MOV.U32 R8, RZ, RZ, RZ ;  /* 0x000000ffff087224 */ /* 0x002fe200078e00ff */
[----:B------:R-:W-:Y:S01]  /*0a40*/  LOP3.LUT R15, R15, R18, RZ, 0x3c, !PT ;  /* 0x000000120f0f7212 */ /* 0x000fe200078e3cff */
[----:B---3--:R-:W-:-:S04]  /*0a50*/  IMAD.MOV R19, RZ, RZ, -R9 ;  /* 0x000000ffff137224 */ /* 0x008fc800078e0a09 */
[----:B------:R-:W-:-:S04]  /*0a60*/  IMAD R19, R19, R10, RZ ;  /* 0x0000000a13137224 */ /* 0x000fc800078e02ff */
[----:B------:R-:W-:-:S04]  /*0a70*/  IMAD.HI.U32 R8, R9, R19, R8 ;  /* 0x0000001309087227 */ /* 0x000fc800078e0008 */
[----:B------:R-:W-:-:S04]  /*0a80*/  IMAD.MOV.U32 R19, RZ, RZ, R12 ;  /* 0x000000ffff137224 */ /* 0x000fc800078e000c */
[----:B------:R-:W-:-:S04]  /*0a90*/  IMAD.HI.U32 R9, R8, R19, RZ ;  /* 0x0000001308097227 */ /* 0x000fc800078e00ff */
[----:B------:R-:W-:-:S04]  /*0aa0*/  IMAD.HI.U32 R8, R8, R13, RZ ;  /* 0x0000000d08087227 */ /* 0x000fc800078e00ff */
[----:B------:R-:W-:Y:S02]  /*0ab0*/  IMAD.MOV R12, RZ, RZ, -R9 ;  /* 0x000000ffff0c7224 */ /* 0x000fe400078e0a09 */
[----:B------:R-:W-:Y:S02]  /*0ac0*/  IMAD.MOV R8, RZ, RZ, -R8 ;  /* 0x000000ffff087224 */ /* 0x000fe400078e0a08 */
[C---:B------:R-:W-:Y:S02]  /*0ad0*/  IMAD R19, R10.reuse, R12, R19 ;  /* 0x0000000c0a137224 */ /* 0x040fe400078e0213 */
[----:B------:R-:W-:Y:S01]  /*0ae0*/  IMAD R13, R10, R8, R13 ;  /* 0x000000080a0d7224 */ /* 0x000fe200078e020d */
[----:B------:R-:W1:Y:S01]  /*0af0*/  @!P1 LDC R12, c[0x0][0x3b0] ;  /* 0x0000ec00ff0c9b82 */ /* 0x000e620000000800 */
[----:B------:R-:W-:Y:S01]  /*0b00*/  @!P0 IMAD R8, R32, R17, RZ ;  /* 0x0000001120088224 */ /* 0x000fe200078e02ff */
[C---:B------:R-:W-:Y:S02]  /*0b10*/  ISETP.GT.U32.AND P4, PT, R10.reuse, R19, PT ;  /* 0x000000130a00720c */ /* 0x040fe40003f84070 */
[----:B------:R-:W-:-:S11]  /*0b20*/  ISETP.GT.U32.AND P2, PT, R10, R13, PT ;  /* 0x0000000d0a00720c */ /* 0x000fd60003f44070 */
[--C-:B------:R-:W-:Y:S02]  /*0b30*/  @!P4 IMAD.IADD R19, R19, 0x1, -R10.reuse ;  /* 0x000000011313c824 */ /* 0x100fe400078e0a0a */
[----:B------:R-:W-:Y:S01]  /*0b40*/  @!P2 IMAD.IADD R13, R13, 0x1, -R10 ;  /* 0x000000010d0da824 */ /* 0x000fe200078e0a0a */
[----:B------:R-:W-:Y:S01]  /*0b50*/  ISETP.GE.AND P2, PT, R15, RZ, PT ;  /* 0x000000ff0f00720c */ /* 0x000fe20003f46270 */
[----:B------:R-:W-:Y:S01]  /*0b60*/  @!P4 VIADD R9, R9, 0x1 ;  /* 0x000000010909c836 */ /* 0x000fe20000000000 */
[----:B------:R-:W-:Y:S02]  /*0b70*/  ISETP.GE.U32.AND P3, PT, R19, R10, PT ;  /* 0x0000000a1300720c */ /* 0x000fe40003f66070 */
[----:B------:R-:W-:Y:S02]  /*0b80*/  ISETP.GT.U32.AND P5, PT, R10, R13, PT ;  /* 0x0000000d0a00720c */ /* 0x000fe40003fa4070 */
[----:B------:R-:W-:-:S09]  /*0b90*/  ISETP.GE.AND P4, PT, R11, RZ, PT ;  /* 0x000000ff0b00720c */ /* 0x000fd20003f86270 */
[----:B------:R-:W-:Y:S01]  /*0ba0*/  @P3 VIADD R9, R9, 0x1 ;  /* 0x0000000109093836 */ /* 0x000fe20000000000 */
[----:B------:R-:W-:Y:S01]  /*0bb0*/  ISETP.NE.AND P3, PT, R18, RZ, PT ;  /* 0x000000ff1200720c */ /* 0x000fe20003f65270 */
[----:B------:R-:W-:Y:S02]  /*0bc0*/  @!P5 IMAD.IADD R13, R13, 0x1, -R10 ;  /* 0x000000010d0dd824 */ /* 0x000fe400078e0a0a */
[----:B------:R-:W-:Y:S01]  /*0bd0*/  @!P2 IMAD.MOV R9, RZ, RZ, -R9 ;  /* 0x000000ffff09a224 */ /* 0x000fe200078e0a09 */
[----:B------:R-:W3:Y:S01]  /*0be0*/  @!P0 LDC.64 R10, c[0x0][0x380] ;  /* 0x0000e000ff0a8b82 */ /* 0x000ee20000000a00 */
[----:B------:R-:W-:-:S03]  /*0bf0*/  @!P4 IMAD.MOV R13, RZ, RZ, -R13 ;  /* 0x000000ffff0dc224 */ /* 0x000fc600078e0a0d */
[C---:B------:R-:W-:Y:S02]  /*0c00*/  SEL R19, R20.reuse, R9, !P3 ;  /* 0x0000000914137207 */ /* 0x040fe40005800000 */
[----:B------:R-:W-:Y:S02]  /*0c10*/  SEL R20, R20, R13, !P3 ;  /* 0x0000000d14147207 */ /* 0x000fe40005800000 */
[----:B------:R-:W-:Y:S01]  /*0c20*/  @!P0 IADD3 R9, PT, PT, R19, R3, R34 ;  /* 0x0000000313098210 */ /* 0x000fe20007ffe022 */
[----:B------:R-:W4:Y:S01]  /*0c30*/  @!P0 LDC R13, c[0x0][0x3b0] ;  /* 0x0000ec00ff0d8b82 */ /* 0x000f220000000800 */
[----:B------:R-:W-:Y:S02]  /*0c40*/  @!P0 IADD3 R15, P2, P3, R20, R45, R8 ;  /* 0x0000002d140f8210 */ /* 0x000fe40007b5e008 */
[----:B------:R-:W-:Y:S01]  /*0c50*/  SHF.R.S32.HI R21, RZ, 0x1f, R20 ;  /* 0x0000001fff157819 */ /* 0x000fe20000011414 */
[----:B--2---:R-:W-:Y:S01]  /*0c60*/  @!P0 IMAD R16, R9, R14, RZ ;  /* 0x0000000e09108224 */ /* 0x004fe200078e02ff */
[----:B------:R-:W-:-:S02]  /*0c70*/  @!P0 SHF.R.S32.HI R14, RZ, 0x1f, R8 ;  /* 0x0000001fff0e8819 */ /* 0x000fc40000011408 */
[----:B------:R-:W-:Y:S01]  /*0c80*/  @!P1 IADD3 R23, PT, PT, R19, R3, R6 ;  /* 0x0000000313179210 */ /* 0x000fe20007ffe006 */
[----:B------:R-:W2:Y:S01]  /*0c90*/  @!P1 LDC.64 R8, c[0x0][0x380] ;  /* 0x0000e000ff089b82 */ /* 0x000ea20000000a00 */
[----:B------:R-:W-:Y:S02]  /*0ca0*/  @!P0 IADD3 R15, P4, PT, R16, R15, RZ ;  /* 0x0000000f100f8210 */ /* 0x000fe40007f9e0ff */
[----:B------:R-:W-:Y:S01]  /*0cb0*/  @!P0 IADD3.X R14, PT, PT, R21, R44, R14, P2, P3 ;  /* 0x0000002c150e8210 */ /* 0x000fe200017e640e */
[----:B-1----:R-:W-:Y:S01]  /*0cc0*/  @!P1 IMAD R24, R23, R12, RZ ;  /* 0x0000000c17189224 */ /* 0x002fe200078e02ff */
[----:B------:R-:W-:-:S03]  /*0cd0*/  @!P1 SHF.R.S32.HI R12, RZ, 0x1f, R22 ;  /* 0x0000001fff0c9819 */ /* 0x000fc60000011416 */
[----:B------:R-:W-:Y:S01]  /*0ce0*/  @!P0 IMAD.X R16, RZ, RZ, R14, P4 ;  /* 0x000000ffff108224 */ /* 0x000fe200020e060e */
[C---:B---3--:R-:W-:Y:S02]  /*0cf0*/  @!P0 LEA R14, P2, R15.reuse, R10, 0x2 ;  /* 0x0000000a0f0e8211 */ /* 0x048fe400078410ff */
[----:B------:R-:W-:Y:S02]  /*0d00*/  @!P1 IADD3 R23, P3, P4, R20, R45, R22 ;  /* 0x0000002d14179210 */ /* 0x000fe40007c7e016 */
[----:B------:R-:W-:Y:S01]  /*0d10*/  @!P0 LEA.HI.X R15, R15, R11, R16, 0x2, P2 ;  /* 0x0000000b0f0f8211 */ /* 0x000fe200010f1410 */
[----:B------:R-:W-:Y:S01]  /*0d20*/  IMAD.MOV.U32 R16, RZ, RZ, RZ ;  /* 0x000000ffff107224 */ /* 0x000fe200078e00ff */
[----:B------:R-:W1:Y:S01]  /*0d30*/  @!P0 LDC.64 R10, c[0x0][0x388] ;  /* 0x0000e200ff0a8b82 */ /* 0x000e620000000a00 */
[----:B------:R-:W-:Y:S02]  /*0d40*/  @!P1 IADD3 R22, P2, PT, R24, R23, RZ ;  /* 0x0000001718169210 */ /* 0x000fe40007f5e0ff */
[----:B------:R-:W-:Y:S01]  /*0d50*/  @!P1 IADD3.X R12, PT, PT, R21, R44, R12, P3, P4 ;  /* 0x0000002c150c9210 */ /* 0x000fe20001fe840c */
[----:B------:R-:W-:Y:S01]  /*0d60*/  @!P0 IMAD R24, R32, R17, RZ ;  /* 0x0000001120188224 */ /* 0x000fe200078e02ff */
[----:B------:R-:W-:Y:S01]  /*0d70*/  @!P0 IADD3 R26, PT, PT, R19, R3, R34 ;  /* 0x00000003131a8210 */ /* 0x000fe20007ffe022 */
[----:B0-----:R0:W3:Y:S01]  /*0d80*/  @!P0 LDG.E R16, desc[UR10][R14.64] ;  /* 0x0000000a0e108981 */ /* 0x0010e2000c1e1900 */
[----:B------:R-:W-:-:S02]  /*0d90*/  IMAD.MOV.U32 R48, RZ, RZ, RZ ;  /* 0x000000ffff307224 */ /* 0x000fc400078e00ff */
[----:B------:R-:W-:Y:S01]  /*0da0*/  @!P1 IMAD.X R23, RZ, RZ, R12, P2 ;  /* 0x000000ffff179224 */ /* 0x000fe200010e060c */
[----:B--2---:R-:W-:Y:S01]  /*0db0*/  @!P1 LEA R12, P2, R22, R8, 0x2 ;  /* 0x00000008160c9211 */ /* 0x004fe200078410ff */
[----:B----4-:R-:W-:Y:S01]  /*0dc0*/  @!P0 IMAD R25, R26, R13, RZ ;  /* 0x0000000d1a198224 */ /* 0x010fe200078e02ff */
[--C-:B------:R-:W-:Y:S02]  /*0dd0*/  @!P0 IADD3 R8, P3, P4, R20, R45, R24.reuse ;  /* 0x0000002d14088210 */ /* 0x100fe40007c7e018 */
[----:B------:R-:W-:Y:S01]  /*0de0*/  @!P0 SHF.R.S32.HI R24, RZ, 0x1f, R24 ;  /* 0x0000001fff188819 */ /* 0x000fe20000011418 */
[----:B0-----:R-:W0:Y:S01]  /*0df0*/  @!P1 LDC R14, c[0x0][0x3b0] ;  /* 0x0000ec00ff0e9b82 */ /* 0x001e220000000800 */
[----:B------:R-:W-:Y:S01]  /*0e00*/  @!P1 LEA.HI.X R13, R22, R9, R23, 0x2, P2 ;  /* 0x00000009160d9211 */ /* 0x000fe200010f1417 */
[----:B------:R-:W-:Y:S01]  /*0e10*/  IMAD.IADD R22, R43, 0x1, R4 ;  /* 0x000000012b167824 */ /* 0x000fe200078e0204 */
[----:B------:R-:W-:Y:S02]  /*0e20*/  @!P0 IADD3 R8, P2, PT, R25, R8, RZ ;  /* 0x0000000819088210 */ /* 0x000fe40007f5e0ff */
[----:B------:R-:W-:Y:S01]  /*0e30*/  @!P0 IADD3.X R24, PT, PT, R21, R44, R24, P3, P4 ;  /* 0x0000002c15188210 */ /* 0x000fe20001fe8418 */
[----:B------:R-:W-:Y:S01]  /*0e40*/  IMAD R22, R35, R22, RZ ;  /* 0x0000001623167224 */ /* 0x000fe200078e02ff */
[----:B------:R2:W4:Y:S03]  /*0e50*/  @!P1 LDG.E R48, desc[UR10][R12.64] ;  /* 0x0000000a0c309981 */ /* 0x000526000c1e1900 */
[----:B------:R-:W-:Y:S01]  /*0e60*/  @!P0 IMAD.X R24, RZ, RZ, R24, P2 ;  /* 0x000000ffff188224 */ /* 0x000fe200010e0618 */
[----:B-1----:R-:W-:Y:S01]  /*0e70*/  @!P0 LEA R10, P2, R8, R10, 0x2 ;  /* 0x0000000a080a8211 */ /* 0x002fe200078410ff */
[----:B------:R-:W-:-:S03]  /*0e80*/  IMAD R25, R36, R17, RZ ;  /* 0x0000001124197224 */ /* 0x000fc600078e02ff */
[----:B------:R-:W-:Y:S01]  /*0e90*/  @!P0 LEA.HI.X R11, R8, R11, R24, 0x2, P2 ;  /* 0x0000000b080b8211 */ /* 0x000fe200010f1418 */
[----:B------:R-:W-:Y:S01]  /*0ea0*/  IMAD R18, R19, R18, RZ ;  /* 0x0000001213127224 */ /* 0x000fe200078e02ff */
[----:B------:R-:W1:Y:S01]  /*0eb0*/  @!P1 LDC.64 R8, c[0x0][0x388] ;  /* 0x0000e200ff089b82 */ /* 0x000e620000000a00 */
[----:B------:R-:W-:Y:S01]  /*0ec0*/  IMAD R15, R35, 0x8, R22 ;  /* 0x00000008230f7824 */ /* 0x000fe200078e0216 */
[----:B------:R-:W-:Y:S01]  /*0ed0*/  @!P1 IADD3 R19, PT, PT, R19, R3, R6 ;  /* 0x0000000313139210 */ /* 0x000fe20007ffe006 */
[----:B------:R-:W-:Y:S01]  /*0ee0*/  @!P1 IMAD R17, R32, R17, RZ ;  /* 0x0000001120119224 */ /* 0x000fe200078e02ff */
[CC--:B------:R-:W-:Y:S02]  /*0ef0*/  IADD3 R23, P2, P3, R18.reuse, R25.reuse, R22 ;  /* 0x0000001912177210 */ /* 0x0c0fe40007b5e016 */
[----:B------:R-:W-:Y:S02]  /*0f00*/  IADD3 R15, P4, P5, R18, R25, R15 ;  /* 0x00000019120f7210 */ /* 0x000fe40007d9e00f */
[----:B------:R-:W-:-:S02]  /*0f10*/  SHF.R.S32.HI R25, RZ, 0x1f, R25 ;  /* 0x0000001fff197819 */ /* 0x000fc40000011419 */
[----:B------:R-:W-:Y:S01]  /*0f20*/  SHF.R.S32.HI R18, RZ, 0x1f, R18 ;  /* 0x0000001fff127819 */ /* 0x000fe20000011412 */
[----:B0-----:R-:W-:Y:S01]  /*0f30*/  @!P1 IMAD R22, R19, R14, RZ ;  /* 0x0000000e13169224 */ /* 0x001fe200078e02ff */
[--C-:B------:R-:W-:Y:S02]  /*0f40*/  @!P1 SHF.R.S32.HI R14, RZ, 0x1f, R17.reuse ;  /* 0x0000001fff0e9819 */ /* 0x100fe40000011411 */
[CC--:B--2---:R-:W-:Y:S02]  /*0f50*/  IADD3.X R12, PT, PT, R18.reuse, R25.reuse, RZ, P2, P3 ;  /* 0x00000019120c7210 */ /* 0x0c4fe400017e64ff */
[----:B------:R-:W-:Y:S02]  /*0f60*/  IADD3.X R18, PT, PT, R18, R25, RZ, P4, P5 ;  /* 0x0000001912127210 */ /* 0x000fe400027ea4ff */
[C---:B------:R-:W-:Y:S02]  /*0f70*/  @!P1 IADD3 R17, P4, P5, R20.reuse, R45, R17 ;  /* 0x0000002d14119210 */ /* 0x040fe40007d9e011 */
[----:B------:R-:W-:-:S02]  /*0f80*/  IADD3 R13, P2, PT, R20, R23, RZ ;  /* 0x00000017140d7210 */ /* 0x000fc40007f5e0ff */
[----:B------:R-:W-:Y:S02]  /*0f90*/  IADD3 R20, P3, PT, R20, R15, RZ ;  /* 0x0000000f14147210 */ /* 0x000fe40007f7e0ff */
[C---:B------:R-:W-:Y:S02]  /*0fa0*/  @!P1 IADD3.X R15, PT, PT, R21.reuse, R44, R14, P4, P5 ;  /* 0x0000002c150f9210 */ /* 0x040fe400027ea40e */
[----:B------:R-:W-:Y:S01]  /*0fb0*/  @!P1 IADD3 R17, P5, PT, R22, R17, RZ ;  /* 0x0000001116119210 */ /* 0x000fe20007fbe0ff */
[C---:B------:R-:W-:Y:S02]  /*0fc0*/  IMAD.X R22, R21.reuse, 0x1, R12, P2 ;  /* 0x0000000115167824 */ /* 0x040fe400010e060c */
[----:B------:R-:W-:Y:S01]  /*0fd0*/  IMAD.X R21, R21, 0x1, R18, P3 ;  /* 0x0000000115157824 */ /* 0x000fe200018e0612 */
[----:B-1----:R-:W-:Y:S01]  /*0fe0*/  @!P1 LEA R8, P2, R17, R8, 0x2 ;  /* 0x0000000811089211 */ /* 0x002fe200078410ff */
[----:B------:R-:W-:Y:S01]  /*0ff0*/  @!P1 IMAD.X R18, RZ, RZ, R15, P5 ;  /* 0x000000ffff129224 */ /* 0x000fe200028e060f */
[----:B------:R-:W-:-:S02]  /*1000*/  LEA R14, P3, R13, UR12, 0x2 ;  /* 0x0000000c0d0e7c11 */ /* 0x000fc4000f8610ff */
[C---:B------:R-:W-:Y:S01]  /*1010*/  LEA R12, P4, R20.reuse, UR12, 0x2 ;  /* 0x0000000c140c7c11 */ /* 0x040fe2000f8810ff */
[----:B------:R-:W-:Y:S01]  /*1020*/  IMAD.MOV.U32 R50, RZ, RZ, RZ ;  /* 0x000000ffff327224 */ /* 0x000fe200078e00ff */
[----:B------:R-:W-:Y:S01]  /*1030*/  @!P1 LEA.HI.X R9, R17, R9, R18, 0x2, P2 ;  /* 0x0000000911099211 */ /* 0x000fe200010f1412 */
[----:B------:R-:W-:Y:S01]  /*1040*/  IMAD.MOV.U32 R18, RZ, RZ, RZ ;  /* 0x000000ffff127224 */ /* 0x000fe200078e00ff */
[----:B------:R-:W-:Y:S02]  /*1050*/  LEA.HI.X R15, R13, UR13, R22, 0x2, P3 ;  /* 0x0000000d0d0f7c11 */ /* 0x000fe400098f1416 */
[----:B------:R-:W-:Y:S01]  /*1060*/  LEA.HI.X R13, R20, UR13, R21, 0x2, P4 ;  /* 0x0000000d140d7c11 */ /* 0x000fe2000a0f1415 */
[----:B------:R-:W2:Y:S04]  /*1070*/  @!P1 LDG.E R50, desc[UR10][R8.64] ;  /* 0x0000000a08329981 */ /* 0x000ea8000c1e1900 */
[----:B------:R-:W5:Y:S04]  /*1080*/  LDG.E R14, desc[UR10][R14.64] ;  /* 0x0000000a0e0e7981 */ /* 0x000f68000c1e1900 */
[----:B------:R-:W5:Y:S04]  /*1090*/  @!P0 LDG.E R18, desc[UR10][R10.64] ;  /* 0x0000000a0a128981 */ /* 0x000f68000c1e1900 */
[----:B------:R-:W5:Y:S01]  /*10a0*/  LDG.E R12, desc[UR10][R12.64] ;  /* 0x0000000a0c0c7981 */ /* 0x000f62000c1e1900 */
[----:B------:R-:W0:Y:S01]  /*10b0*/  S2UR UR8, SR_CgaCtaId ;  /* 0x00000000000879c3 */ /* 0x000e220000008800 */
[----:B------:R-:W-:-:S02]  /*10c0*/  UMOV UR4, 0x400 ;  /* 0x0000040000047882 */ /* 0x000fc40000000000 */
[----:B0-----:R-:W-:-:S06]  /*10d0*/  ULEA UR4, UR8, UR4, 0x18 ;  /* 0x0000000408047291 */ /* 0x001fcc000f8ec0ff */
[----:B------:R-:W-:Y:S01]  /*10e0*/  LEA R47, R38, UR4, 0x7 ;  /* 0x00000004262f7c11 */ /* 0x000fe2000f8e38ff */
[----:B---3--:R-:W-:Y:S04]  /*10f0*/  STS [R5], R16 ;  /* 0x0000001005007388 */ /* 0x008fe80000000800 */
[----:B----4-:R-:W-:Y:S04]  /*1100*/  STS [R5+0x400], R48 ;  /* 0x0004003005007388 */ /* 0x010fe80000000800 */
[----:B--2---:R-:W-:Y:S04]  /*1110*/  STS [R5+0xc00], R50 ;  /* 0x000c003205007388 */ /* 0x004fe80000000800 */
[----:B-----5:R-:W-:Y:S04]  /*1120*/  STS [R5+0x1000], R14 ;  /* 0x0010000e05007388 */ /* 0x020fe80000000800 */
[----:B------:R-:W-:Y:S04]  /*1130*/  STS [R5+0x800], R18 ;  /* 0x0008001205007388 */ /* 0x000fe80000000800 */
[----:B------:R-:W-:Y:S01]  /*1140*/  STS [R5+0x1400], R12 ;  /* 0x0014000c05007388 */ /* 0x000fe20000000800 */
[----:B------:R-:W-:Y:S06]  /*1150*/  BAR.SYNC.DEFER_BLOCKING 0x0 ;  /* 0x0000000000007b1d */ /* 0x000fec0000010000 */
[----:B------:R-:W0:Y:S04]  /*1160*/  LDS.128 R20, [R47+0x1000] ;  /* 0x001000002f147984 */ /* 0x000e280000000c00 */
[----:B------:R-:W-:Y:S04]  /*1170*/  LDS.128 R24, [R0+UR5] ;  /* 0x0000000500187984 */ /* 0x000fe80008000c00 */
[----:B------:R-:W1:Y:S04]  /*1180*/  LDS.128 R28, [R0+UR5+0x800] ;  /* 0x00080005001c7984 */ /* 0x000e680008000c00 */
[----:B------:R-:W2:Y:S04]  /*1190*/  LDS.128 R16, [R47+0x1010] ;  /* 0x001010002f107984 */ /* 0x000ea80000000c00 */
[----:B------:R-:W-:Y:S01]  /*11a0*/  LDS.128 R12, [R0+UR5+0x810] ;  /* 0x00081005000c7984 */ /* 0x000fe20008000c00 */
[----:B0-----:R-:W-:-:S02]  /*11b0*/  FSETP.GT.AND P2, PT, R20, RZ, PT ;  /* 0x000000ff1400720b */ /* 0x001fc40003f44000 */
[----:B------:R-:W-:Y:S02]  /*11c0*/  FSETP.GT.AND P3, PT, R21, RZ, PT ;  /* 0x000000ff1500720b */ /* 0x000fe40003f64000 */
[----:B-1----:R-:W-:Y:S02]  /*11d0*/  FSEL R8, R28, R24, P2 ;  /* 0x000000181c087208 */ /* 0x002fe40001000000 */
[----:B------:R-:W-:Y:S02]  /*11e0*/  FSEL R24, R24, R28, P2 ;  /* 0x0000001c18187208 */ /* 0x000fe40001000000 */
[----:B------:R-:W-:Y:S01]  /*11f0*/  FSEL R9, R29, R25, P3 ;  /* 0x000000191d097208 */ /* 0x000fe20001800000 */
[----:B------:R-:W-:Y:S01]  /*1200*/  FFMA R8, R20, R8, R49 ;  /* 0x0000000814087223 */ /* 0x000fe20000000031 */
[----:B------:R-:W-:-:S03]  /*1210*/  FSETP.GT.AND P2, PT, R22, RZ, PT ;  /* 0x000000ff1600720b */ /* 0x000fc60003f44000 */
[----:B------:R-:W-:Y:S01]  /*1220*/  FFMA R9, R9, R21, R8 ;  /* 0x0000001509097223 */ /* 0x000fe20000000008 */
[----:B------:R-:W-:Y:S01]  /*1230*/  FSEL R10, R30, R26, P2 ;  /* 0x0000001a1e0a7208 */ /* 0x000fe20001000000 */
[----:B------:R-:W-:-:S04]  /*1240*/  FFMA R24, R20, R24, R51 ;  /* 0x0000001814187223 */ /* 0x000fc80000000033 */
[----:B------:R-:W-:Y:S02]  /*1250*/  FFMA R20, R10, R22, R9 ;  /* 0x000000160a147223 */ /* 0x000fe40000000009 */
[----:B------:R-:W0:Y:S01]  /*1260*/  LDS.128 R8, [R0+UR5+0x10] ;  /* 0x0000100500087984 */ /* 0x000e220008000c00 */
[----:B------:R-:W-:Y:S02]  /*1270*/  FSEL R29, R25, R29, P3 ;  /* 0x0000001d191d7208 */ /* 0x000fe40001800000 */
[----:B------:R-:W-:Y:S02]  /*1280*/  FSEL R25, R26, R30, P2 ;  /* 0x0000001e1a197208 */ /* 0x000fe40001000000 */
[----:B------:R-:W-:Y:S01]  /*1290*/  FSETP.GT.AND P2, PT, R23, RZ, PT ;  /* 0x000000ff1700720b */ /* 0x000fe20003f44000 */
[----:B------:R-:W-:-:S03]  /*12a0*/  FFMA R24, R29, R21, R24 ;  /* 0x000000151d187223 */ /* 0x000fc60000000018 */
[----:B------:R-:W-:Y:S02]  /*12b0*/  FSEL R21, R31, R27, P2 ;  /* 0x0000001b1f157208 */ /* 0x000fe40001000000 */
[----:B------:R-:W-:Y:S02]  /*12c0*/  FSEL R27, R27, R31, P2 ;  /* 0x0000001f1b1b7208 */ /* 0x000fe40001000000 */
[----:B--2---:R-:W-:Y:S01]  /*12d0*/  FSETP.GT.AND P2, PT, R16, RZ, PT ;  /* 0x000000ff1000720b */ /* 0x004fe20003f44000 */
[----:B------:R-:W-:Y:S01]  /*12e0*/  FFMA R24, R25, R22, R24 ;  /* 0x0000001619187223 */ /* 0x000fe20000000018 */
[-C--:B------:R-:W-:Y:S01]  /*12f0*/  FFMA R21, R21, R23.reuse, R20 ;  /* 0x0000001715157223 */ /* 0x080fe20000000014 */
[----:B------:R-:W-:Y:S01]  /*1300*/  FSETP.GT.AND P3, PT, R17, RZ, PT ;  /* 0x000000ff1100720b */ /* 0x000fe20003f64000 */
[----:B------:R-:W-:Y:S01]  /*1310*/  LDS.128 R28, [R0+UR5+0x820] ;  /* 0x00082005001c7984 */ /* 0x000fe20008000c00 */
[----:B------:R-:W-:Y:S01]  /*1320*/  FFMA R27, R27, R23, R24 ;  /* 0x000000171b1b7223 */ /* 0x000fe20000000018 */
[----:B0-----:R-:W-:-:S02]  /*1330*/  FSEL R20, R12, R8, P2 ;  /* 0x000000080c147208 */ /* 0x001fc40001000000 */
[----:B------:R-:W-:Y:S02]  /*1340*/  FSEL R8, R8, R12, P2 ;  /* 0x0000000c08087208 */ /* 0x000fe40001000000 */
[----:B------:R-:W-:Y:S01]  /*1350*/  FSEL R23, R13, R9, P3 ;  /* 0x000000090d177208 */ /* 0x000fe20001800000 */
[----:B------:R-:W-:Y:S01]  /*1360*/  FFMA R20, R16, R20, R21 ;  /* 0x0000001410147223 */ /* 0x000fe20000000015 */
[----:B------:R-:W-:-:S03]  /*1370*/  FSETP.GT.AND P2, PT, R18, RZ, PT ;  /* 0x000000ff1200720b */ /* 0x000fc60003f44000 */
[----:B------:R-:W-:Y:S01]  /*1380*/  FFMA R25, R23, R17, R20 ;  /* 0x0000001117197223 */ /* 0x000fe20000000014 */
[----:B------:R-:W-:Y:S01]  /*1390*/  FSEL R12, R14, R10, P2 ;  /* 0x0000000a0e0c7208 */ /* 0x000fe20001000000 */
[----:B------:R-:W0:Y:S01]  /*13a0*/  LDS.128 R20, [R47+0x1020] ;  /* 0x001020002f147984 */ /* 0x000e220000000c00 */
[----:B------:R-:W-:-:S03]  /*13b0*/  FFMA R8, R16, R8, R27 ;  /* 0x0000000810087223 */ /* 0x000fc6000000001b */
[----:B------:R-:W-:Y:S02]  /*13c0*/  FFMA R12, R12, R18, R25 ;  /* 0x000000120c0c7223 */ /* 0x000fe40000000019 */
[----:B------:R-:W1:Y:S01]  /*13d0*/  LDS.128 R24, [R0+UR5+0x20] ;  /* 0x0000200500187984 */ /* 0x000e620008000c00 */
[----:B------:R-:W-:Y:S02]  /*13e0*/  FSEL R13, R9, R13, P3 ;  /* 0x0000000d090d7208 */ /* 0x000fe40001800000 */
[----:B------:R-:W-:Y:S02]  /*13f0*/  FSEL R9, R10, R14, P2 ;  /* 0x0000000e0a097208 */ /* 0x000fe40001000000 */
[----:B------:R-:W-:Y:S01]  /*1400*/  FSETP.GT.AND P2, PT, R19, RZ, PT ;  /* 0x000000ff1300720b */ /* 0x000fe20003f44000 */
[----:B------:R-:W-:-:S04]  /*1410*/  FFMA R8, R13, R17, R8 ;  /* 0x000000110d087223 */ /* 0x000fc80000000008 */
[----:B------:R-:W-:Y:S01]  /*1420*/  FFMA R8, R9, R18, R8 ;  /* 0x0000001209087223 */ /* 0x000fe20000000008 */
[----:B------:R-:W-:Y:S02]  /*1430*/  FSEL R9, R15, R11, P2 ;  /* 0x0000000b0f097208 */ /* 0x000fe40001000000 */
[----:B------:R-:W-:-:S03]  /*1440*/  FSEL R11, R11, R15, P2 ;  /* 0x0000000f0b0b7208 */ /* 0x000fc60001000000 */
[-C--:B------:R-:W-:Y:S02]  /*1450*/  FFMA R9, R9, R19.reuse, R12 ;  /* 0x0000001309097223 */ /* 0x080fe4000000000c */
[----:B------:R-:W-:Y:S02]  /*1460*/  FFMA R11, R11, R19, R8 ;  /* 0x000000130b0b7223 */ /* 0x000fe40000000008 */
[----:B------:R-:W2:Y:S01]  /*1470*/  LDS.128 R16, [R47+0x1030] ;  /* 0x001030002f107984 */ /* 0x000ea20000000c00 */
[----:B0-----:R-:W-:Y:S02]  /*1480*/  FSETP.GT.AND P2, PT, R20, RZ, PT ;  /* 0x000000ff1400720b */ /* 0x001fe40003f44000 */
[----:B------:R-:W-:Y:S02]  /*1490*/  FSETP.GT.AND P3, PT, R21, RZ, PT ;  /* 0x000000ff1500720b */ /* 0x000fe40003f64000 */
[----:B-1----:R-:W-:Y:S02]  /*14a0*/  FSEL R8, R28, R24, P2 ;  /* 0x000000181c087208 */ /* 0x002fe40001000000 */
[----:B------:R-:W-:-:S02]  /*14b0*/  FSEL R24, R24, R28, P2 ;  /* 0x0000001c18187208 */ /* 0x000fc40001000000 */
[----:B------:R-:W-:Y:S01]  /*14c0*/  FSEL R13, R29, R25, P3 ;  /* 0x000000191d0d7208 */ /* 0x000fe20001800000 */
[----:B------:R-:W-:Y:S01]  /*14d0*/  FFMA R8, R20, R8, R9 ;  /* 0x0000000814087223 */ /* 0x000fe20000000009 */
[----:B------:R-:W-:-:S03]  /*14e0*/  FSETP.GT.AND P2, PT, R22, RZ, PT ;  /* 0x000000ff1600720b */ /* 0x000fc60003f44000 */
[----:B------:R-:W-:Y:S01]  /*14f0*/  FFMA R13, R13, R21, R8 ;  /* 0x000000150d0d7223 */ /* 0x000fe20000000008 */
[----:B------:R-:W-:Y:S01]  /*1500*/  FSEL R10, R30, R26, P2 ;  /* 0x0000001a1e0a7208 */ /* 0x000fe20001000000 */
[----:B------:R-:W-:-:S04]  /*1510*/  FFMA R24, R20, R24, R11 ;  /* 0x0000001814187223 */ /* 0x000fc8000000000b */
[----:B------:R-:W-:Y:S02]  /*1520*/  FFMA R20, R10, R22, R13 ;  /* 0x000000160a147223 */ /* 0x000fe4000000000d */
[----:B------:R-:W-:Y:S04]  /*1530*/  LDS.128 R8, [R0+UR5+0x30] ;  /* 0x0000300500087984 */ /* 0x000fe80008000c00 */
        /* <DEDUP_REMOVED lines=11> */
[----:B------:R-:W1:Y:S01]  /*15f0*/  LDS.128 R28, [R47+0x1040] ;  /* 0x001040002f1c7984 */ /* 0x000e620000000c00 */
        /* <DEDUP_REMOVED lines=8> */
[----:B------:R-:W-:Y:S02]  /*1680*/  FFMA R8, R16, R8, R27 ;  /* 0x0000000810087223 */ /* 0x000fe4000000001b */
[----:B------:R-:W-:Y:S02]  /*1690*/  LDS.128 R24, [R0+UR5+0x840] ;  /* 0x0008400500187984 */ /* 0x000fe40008000c00 */
[----:B------:R-:W-:Y:S02]  /*16a0*/  FFMA R12, R12, R18, R23 ;  /* 0x000000120c0c7223 */ /* 0x000fe40000000017 */
[----:B------:R-:W0:Y:S01]  /*16b0*/  LDS.128 R20, [R0+UR5+0x40] ;  /* 0x0000400500147984 */ /* 0x000e220008000c00 */
[----:B------:R-:W-:Y:S02]  /*16c0*/  FSEL R13, R9, R13, P3 ;  /* 0x0000000d090d7208 */ /* 0x000fe40001800000 */
[----:B------:R-:W-:-:S02]  /*16d0*/  FSEL R9, R10, R14, P2 ;  /* 0x0000000e0a097208 */ /* 0x000fc40001000000 */
[----:B------:R-:W-:Y:S01]  /*16e0*/  FSETP.GT.AND P2, PT, R19, RZ, PT ;  /* 0x000000ff1300720b */ /* 0x000fe20003f44000 */
[----:B------:R-:W-:-:S04]  /*16f0*/  FFMA R8, R13, R17, R8 ;  /* 0x000000110d087223 */ /* 0x000fc80000000008 */
[----:B------:R-:W-:Y:S01]  /*1700*/  FFMA R8, R9, R18, R8 ;  /* 0x0000001209087223 */ /* 0x000fe20000000008 */
[----:B------:R-:W-:Y:S02]  /*1710*/  FSEL R9, R15, R11, P2 ;  /* 0x0000000b0f097208 */ /* 0x000fe40001000000 */
[----:B------:R-:W-:Y:S02]  /*1720*/  FSEL R11, R11, R15, P2 ;  /* 0x0000000f0b0b7208 */ /* 0x000fe40001000000 */
[----:B-1----:R-:W-:Y:S01]  /*1730*/  FSETP.GT.AND P2, PT, R28, RZ, PT ;  /* 0x000000ff1c00720b */ /* 0x002fe20003f44000 */
[-C--:B------:R-:W-:Y:S01]  /*1740*/  FFMA R9, R9, R19.reuse, R12 ;  /* 0x0000001309097223 */ /* 0x080fe2000000000c */
[----:B------:R-:W-:Y:S01]  /*1750*/  FSETP.GT.AND P3, PT, R29, RZ, PT ;  /* 0x000000ff1d00720b */ /* 0x000fe20003f64000 */
[----:B------:R-:W-:Y:S02]  /*1760*/  FFMA R11, R11, R19, R8 ;  /* 0x000000130b0b7223 */ /* 0x000fe40000000008 */
[----:B------:R-:W1:Y:S01]  /*1770*/  LDS.128 R16, [R47+0x1050] ;  /* 0x001050002f107984 */ /* 0x000e620000000c00 */
[----:B0-----:R-:W-:-:S02]  /*1780*/  FSEL R8, R24, R20, P2 ;  /* 0x0000001418087208 */ /* 0x001fc40001000000 */
[----:B------:R-:W-:Y:S02]  /*1790*/  FSEL R20, R20, R24, P2 ;  /* 0x0000001814147208 */ /* 0x000fe40001000000 */
[----:B------:R-:W-:Y:S01]  /*17a0*/  FSEL R13, R25, R21, P3 ;  /* 0x00000015190d7208 */ /* 0x000fe20001800000 */
[----:B------:R-:W-:Y:S01]  /*17b0*/  FFMA R8, R28, R8, R9 ;  /* 0x000000081c087223 */ /* 0x000fe20000000009 */
[----:B------:R-:W-:-:S03]  /*17c0*/  FSETP.GT.AND P2, PT, R30, RZ, PT ;  /* 0x000000ff1e00720b */ /* 0x000fc60003f44000 */
[----:B------:R-:W-:Y:S01]  /*17d0*/  FFMA R13, R13, R29, R8 ;  /* 0x0000001d0d0d7223 */ /* 0x000fe20000000008 */
[----:B------:R-:W-:Y:S02]  /*17e0*/  FSEL R10, R26, R22, P2 ;  /* 0x000000161a0a7208 */ /* 0x000fe40001000000 */
[----:B------:R-:W-:Y:S01]  /*17f0*/  FSEL R25, R21, R25, P3 ;  /* 0x0000001915197208 */ /* 0x000fe20001800000 */
[----:B------:R-:W-:Y:S01]  /*1800*/  FFMA R20, R28, R20, R11 ;  /* 0x000000141c147223 */ /* 0x000fe2000000000b */
[----:B------:R-:W-:Y:S01]  /*1810*/  FSEL R21, R22, R26, P2 ;  /* 0x0000001a16157208 */ /* 0x000fe20001000000 */
[----:B------:R-:W-:Y:S02]  /*1820*/  FFMA R22, R10, R30, R13 ;  /* 0x0000001e0a167223 */ /* 0x000fe4000000000d */
[----:B------:R-:W-:Y:S04]  /*1830*/  LDS.128 R12, [R0+UR5+0x50] ;  /* 0x00005005000c7984 */ /* 0x000fe80008000c00 */
[----:B------:R-:W0:Y:S01]  /*1840*/  LDS.128 R8, [R0+UR5+0x850] ;  /* 0x0008500500087984 */ /* 0x000e220008000c00 */
[----:B------:R-:W-:Y:S01]  /*1850*/  FFMA R20, R25, R29, R20 ;  /* 0x0000001d19147223 */ /* 0x000fe20000000014 */
[----:B------:R-:W-:-:S03]  /*1860*/  FSETP.GT.AND P2, PT, R31, RZ, PT ;  /* 0x000000ff1f00720b */ /* 0x000fc60003f44000 */
        /* <DEDUP_REMOVED lines=27> */
[-C--:B------:R-:W-:Y:S02]  /*1a20*/  FFMA R13, R9, R19.reuse, R12 ;  /* 0x00000013090d7223 */ /* 0x080fe4000000000c */
[----:B------:R-:W-:Y:S01]  /*1a30*/  FFMA R8, R11, R19, R8 ;  /* 0x000000130b087223 */ /* 0x000fe20000000008 */
[----:B------:R-:W-:Y:S01]  /*1a40*/  FSETP.GT.AND P3, PT, R29, RZ, PT ;  /* 0x000000ff1d00720b */ /* 0x000fe20003f64000 */
[----:B------:R-:W-:Y:S01]  /*1a50*/  LDS.128 R16, [R0+UR5+0x870] ;  /* 0x0008700500107984 */ /* 0x000fe20008000c00 */
[----:B0-----:R-:W-:-:S02]  /*1a60*/  FSEL R11, R24, R20, P2 ;  /* 0x00000014180b7208 */ /* 0x001fc40001000000 */
[----:B------:R-:W-:Y:S02]  /*1a70*/  FSEL R9, R20, R24, P2 ;  /* 0x0000001814097208 */ /* 0x000fe40001000000 */
[----:B------:R-:W-:Y:S01]  /*1a80*/  FSETP.GT.AND P2, PT, R30, RZ, PT ;  /* 0x000000ff1e00720b */ /* 0x000fe20003f44000 */
[C---:B------:R-:W-:Y:S01]  /*1a90*/  FFMA R14, R28.reuse, R11, R13 ;  /* 0x0000000b1c0e7223 */ /* 0x040fe2000000000d */
[----:B------:R-:W-:Y:S01]  /*1aa0*/  FSEL R12, R21, R25, P3 ;  /* 0x00000019150c7208 */ /* 0x000fe20001800000 */
[----:B------:R-:W-:Y:S01]  /*1ab0*/  FFMA R13, R28, R9, R8 ;  /* 0x000000091c0d7223 */ /* 0x000fe20000000008 */
[----:B------:R-:W-:Y:S01]  /*1ac0*/  FSEL R15, R25, R21, P3 ;  /* 0x00000015190f7208 */ /* 0x000fe20001800000 */
[----:B------:R-:W0:Y:S01]  /*1ad0*/  LDS.128 R8, [R47+0x1070] ;  /* 0x001070002f087984 */ /* 0x000e220000000c00 */
[----:B------:R-:W-:Y:S02]  /*1ae0*/  FSEL R21, R22, R26, P2 ;  /* 0x0000001a16157208 */ /* 0x000fe40001000000 */
[----:B------:R-:W-:Y:S01]  /*1af0*/  FSEL R25, R26, R22, P2 ;  /* 0x000000161a197208 */ /* 0x000fe20001000000 */
[-C--:B------:R-:W-:Y:S01]  /*1b00*/  FFMA R20, R15, R29.reuse, R14 ;  /* 0x0000001d0f147223 */ /* 0x080fe2000000000e */
[----:B------:R-:W-:-:S02]  /*1b10*/  FFMA R22, R12, R29, R13 ;  /* 0x0000001d0c167223 */ /* 0x000fc4000000000d */
[----:B------:R-:W1:Y:S01]  /*1b20*/  LDS.128 R12, [R0+UR5+0x70] ;  /* 0x00007005000c7984 */ /* 0x000e620008000c00 */
[----:B------:R-:W-:Y:S01]  /*1b30*/  FSETP.GT.AND P2, PT, R31, RZ, PT ;  /* 0x000000ff1f00720b */ /* 0x000fe20003f44000 */
[-C--:B------:R-:W-:Y:S01]  /*1b40*/  FFMA R22, R21, R30.reuse, R22 ;  /* 0x0000001e15167223 */ /* 0x080fe20000000016 */
[----:B------:R-:W-:Y:S02]  /*1b50*/  FFMA R20, R25, R30, R20 ;  /* 0x0000001e19147223 */ /* 0x000fe40000000014 */
[----:B------:R-:W-:Y:S02]  /*1b60*/  FSEL R21, R27, R23, P2 ;  /* 0x000000171b157208 */ /* 0x000fe40001000000 */
[----:B------:R-:W-:-:S03]  /*1b70*/  FSEL R23, R23, R27, P2 ;  /* 0x0000001b17177208 */ /* 0x000fc60001000000 */
[-C--:B------:R-:W-:Y:S01]  /*1b80*/  FFMA R21, R21, R31.reuse, R20 ;  /* 0x0000001f15157223 */ /* 0x080fe20000000014 */
[----:B------:R-:W-:Y:S01]  /*1b90*/  UMOV UR4, UR7 ;  /* 0x0000000700047c82 */ /* 0x000fe20008000000 */
[----:B------:R-:W-:Y:S01]  /*1ba0*/  FFMA R23, R23, R31, R22 ;  /* 0x0000001f17177223 */ /* 0x000fe20000000016 */
[----:B------:R-:W-:Y:S01]  /*1bb0*/  UIADD3 UR7, UPT, UPT, UR7, 0x20, URZ ;  /* 0x0000002007077890 */ /* 0x000fe2000fffe0ff */
[----:B0-----:R-:W-:-:S04]  /*1bc0*/  FSETP.GT.AND P2, PT, R8, RZ, PT ;  /* 0x000000ff0800720b */ /* 0x001fc80003f44000 */
[----:B-1----:R-:W-:Y:S02]  /*1bd0*/  FSEL R20, R16, R12, P2 ;  /* 0x0000000c10147208 */ /* 0x002fe40001000000 */
[----:B------:R-:W-:Y:S02]  /*1be0*/  FSEL R12, R12, R16, P2 ;  /* 0x000000100c0c7208 */ /* 0x000fe40001000000 */
[----:B------:R-:W-:Y:S01]  /*1bf0*/  FSETP.GT.AND P2, PT, R10, RZ, PT ;  /* 0x000000ff0a00720b */ /* 0x000fe20003f44000 */
[C---:B------:R-:W-:Y:S01]  /*1c00*/  FFMA R20, R8.reuse, R20, R21 ;  /* 0x0000001408147223 */ /* 0x040fe20000000015 */
[----:B------:R-:W-:Y:S01]  /*1c10*/  FSETP.GT.AND P3, PT, R9, RZ, PT ;  /* 0x000000ff0900720b */ /* 0x000fe20003f64000 */
[----:B------:R-:W-:Y:S01]  /*1c20*/  FFMA R12, R8, R12, R23 ;  /* 0x0000000c080c7223 */ /* 0x000fe20000000017 */
[----:B------:R-:W-:Y:S02]  /*1c30*/  FSEL R8, R14, R18, P2 ;  /* 0x000000120e087208 */ /* 0x000fe40001000000 */
[----:B------:R-:W-:-:S02]  /*1c40*/  FSEL R14, R18, R14, P2 ;  /* 0x0000000e120e7208 */ /* 0x000fc40001000000 */
[----:B------:R-:W-:Y:S02]  /*1c50*/  ISETP.LE.U32.AND P2, PT, R35, UR7, PT ;  /* 0x0000000723007c0c */ /* 0x000fe4000bf43070 */
[----:B------:R-:W-:Y:S02]  /*1c60*/  FSEL R25, R13, R17, P3 ;  /* 0x000000110d197208 */ /* 0x000fe40001800000 */
[----:B------:R-:W-:Y:S02]  /*1c70*/  FSEL R13, R17, R13, P3 ;  /* 0x0000000d110d7208 */ /* 0x000fe40001800000 */
[----:B------:R-:W-:Y:S01]  /*1c80*/  FSETP.GT.AND P3, PT, R11, RZ, PT ;  /* 0x000000ff0b00720b */ /* 0x000fe20003f64000 */
[-C--:B------:R-:W-:Y:S02]  /*1c90*/  FFMA R25, R25, R9.reuse, R12 ;  /* 0x0000000919197223 */ /* 0x080fe4000000000c */
[----:B------:R-:W-:Y:S01]  /*1ca0*/  FFMA R13, R13, R9, R20 ;  /* 0x000000090d0d7223 */ /* 0x000fe20000000014 */
[----:B------:R-:W-:Y:S01]  /*1cb0*/  FSEL R51, R15, R19, P3 ;  /* 0x000000130f337208 */ /* 0x000fe20001800000 */
[-C--:B------:R-:W-:Y:S01]  /*1cc0*/  FFMA R8, R8, R10.reuse, R25 ;  /* 0x0000000a08087223 */ /* 0x080fe20000000019 */
[----:B------:R-:W-:Y:S01]  /*1cd0*/  FSEL R15, R19, R15, P3 ;  /* 0x0000000f130f7208 */ /* 0x000fe20001800000 */
[----:B------:R-:W-:-:S02]  /*1ce0*/  FFMA R14, R14, R10, R13 ;  /* 0x0000000a0e0e7223 */ /* 0x000fc4000000000d */
[-C--:B------:R-:W-:Y:S02]  /*1cf0*/  FFMA R51, R51, R11.reuse, R8 ;  /* 0x0000000b33337223 */ /* 0x080fe40000000008 */
[----:B------:R-:W-:Y:S01]  /*1d00*/  FFMA R49, R15, R11, R14 ;  /* 0x0000000b0f317223 */ /* 0x000fe2000000000e */
[----:B------:R-:W-:Y:S06]  /*1d10*/  @!P2 BRA `(.L_x_1) ;  /* 0xffffffe800cca947 */ /* 0x000fec000383ffff */
.L_x_0:
[----:B------:R-:W1:Y:S01]  /*1d20*/  S2R R44, SR_TID.X ;  /* 0x00000000002c7919 */ /* 0x000e620000002100 */
[----:B------:R-:W-:Y:S01]  /*1d30*/  SHF.R.S32.HI R8, RZ, 0x1f, R35 ;  /* 0x0000001fff087819 */ /* 0x000fe20000011423 */
[----:B------:R-:W-:Y:S03]  /*1d40*/  BSSY.RECONVERGENT B0, `(.L_x_2) ;  /* 0x00000e4000007945 */ /* 0x000fe60003800200 */
[----:B------:R-:W-:-:S04]  /*1d50*/  LEA.HI R8, R8, R35, RZ, 0x5 ;  /* 0x0000002308087211 */ /* 0x000fc800078f28ff */
[----:B------:R-:W-:-:S04]  /*1d60*/  LOP3.LUT R11, R8, 0xffffffe0, RZ, 0xc0, !PT ;  /* 0xffffffe0080b7812 */ /* 0x000fc800078ec0ff */
[----:B-1----:R-:W-:-:S04]  /*1d70*/  LOP3.LUT R11, R11, 0x1f, R44, 0xf8, !PT ;  /* 0x0000001f0b0b7812 */ /* 0x002fc800078ef82c */
[----:B------:R-:W-:-:S13]  /*1d80*/  ISETP.GE.AND P2, PT, R11, R35, PT ;  /* 0x000000230b00720c */ /* 0x000fda0003f46270 */
[----:B------:R-:W-:Y:S05]  /*1d90*/  @P2 BRA `(.L_x_3) ;  /* 0x0000000c00782947 */ /* 0x000fea0003800000 */
[-C--:B------:R-:W-:Y:S01]  /*1da0*/  IABS R15, R36.reuse ;  /* 0x00000024000f7213 */ /* 0x080fe20000000000 */
[----:B------:R-:W1:Y:S01]  /*1db0*/  LDC R16, c[0x0][0x3bc] ;  /* 0x0000ef00ff107b82 */ /* 0x000e620000000800 */
[----:B------:R-:W-:Y:S02]  /*1dc0*/  IABS R14, R11 ;  /* 0x0000000b000e7213 */ /* 0x000fe40000000000 */
[----:B------:R-:W-:Y:S01]  /*1dd0*/  IABS R17, R36 ;  /* 0x0000002400117213 */ /* 0x000fe20000000000 */
[----:B------:R-:W2:Y:S04]  /*1de0*/  I2F.RP R10, R15 ;  /* 0x0000000f000a7306 */ /* 0x000ea80000209400 */
[----:B------:R-:W3:Y:S01]  /*1df0*/  @!P1 LDC R24, c[0x0][0x3b0] ;  /* 0x0000ec00ff189b82 */ /* 0x000ee20000000800 */
[----:B------:R-:W-:Y:S01]  /*1e00*/  @!P1 IMAD R27, R7, R2, RZ ;  /* 0x00000002071b9224 */ /* 0x000fe200078e02ff */
[----:B------:R-:W4:Y:S02]  /*1e10*/  LDCU.64 UR8, c[0x0][0x390] ;  /* 0x00007200ff0877ac */ /* 0x000f240008000a00 */
[----:B--2---:R-:W2:Y:S02]  /*1e20*/  MUFU.RCP R10, R10 ;  /* 0x0000000a000a7308 */ /* 0x004ea40000001000 */
[----:B--2---:R-:W-:Y:S01]  /*1e30*/  VIADD R8, R10, 0xffffffe ;  /* 0x0ffffffe0a087836 */ /* 0x004fe20000000000 */
[----:B-1----:R-:W-:-:S05]  /*1e40*/  IABS R10, R16 ;  /* 0x00000010000a7213 */ /* 0x002fca0000000000 */
[----:B------:R1:W2:Y:S02]  /*1e50*/  F2I.FTZ.U32.TRUNC.NTZ R9, R8 ;  /* 0x0000000800097305 */ /* 0x0002a4000021f000 */
[----:B-1----:R-:W-:Y:S02]  /*1e60*/  IMAD.MOV.U32 R8, RZ, RZ, RZ ;  /* 0x000000ffff087224 */ /* 0x002fe400078e00ff */
[----:B--2---:R-:W-:-:S04]  /*1e70*/  IMAD.MOV R12, RZ, RZ, -R9 ;  /* 0x000000ffff0c7224 */ /* 0x004fc800078e0a09 */
[----:B------:R-:W-:-:S04]  /*1e80*/  IMAD R13, R12, R15, RZ ;  /* 0x0000000f0c0d7224 */ /* 0x000fc800078e02ff */
[----:B------:R-:W-:-:S04]  /*1e90*/  IMAD.HI.U32 R12, R9, R13, R8 ;  /* 0x0000000d090c7227 */ /* 0x000fc800078e0008 */
[----:B------:R-:W-:Y:S02]  /*1ea0*/  IMAD.MOV.U32 R13, RZ, RZ, R14 ;  /* 0x000000ffff0d7224 */ /* 0x000fe400078e000e */
[----:B------:R-:W-:Y:S02]  /*1eb0*/  IMAD.MOV R8, RZ, RZ, -R17 ;  /* 0x000000ffff087224 */ /* 0x000fe400078e0a11 */
[----:B------:R-:W-:Y:S02]  /*1ec0*/  IMAD.HI.U32 R17, R12, R13, RZ ;  /* 0x0000000d0c117227 */ /* 0x000fe400078e00ff */
[----:B------:R-:W1:Y:S02]  /*1ed0*/  I2F.RP R12, R10 ;  /* 0x0000000a000c7306 */ /* 0x000e640000209400 */
[----:B------:R-:W-:-:S05]  /*1ee0*/  IMAD R8, R17, R8, R13 ;  /* 0x0000000811087224 */ /* 0x000fca00078e020d */
[----:B------:R-:W-:Y:S01]  /*1ef0*/  ISETP.GT.U32.AND P3, PT, R15, R8, PT ;  /* 0x000000080f00720c */ /* 0x000fe20003f64070 */
[----:B-1----:R-:W1:-:S12]  /*1f00*/  MUFU.RCP R12, R12 ;  /* 0x0000000c000c7308 */ /* 0x002e580000001000 */
[----:B------:R-:W-:Y:S02]  /*1f10*/  @!P3 IMAD.IADD R8, R8, 0x1, -R15 ;  /* 0x000000010808b824 */ /* 0x000fe400078e0a0f */
[----:B------:R-:W-:Y:S01]  /*1f20*/  @!P3 VIADD R17, R17, 0x1 ;  /* 0x000000011111b836 */ /* 0x000fe20000000000 */
[----:B------:R-:W-:Y:S02]  /*1f30*/  ISETP.NE.AND P3, PT, R36, RZ, PT ;  /* 0x000000ff2400720c */ /* 0x000fe40003f65270 */
[----:B------:R-:W-:Y:S02]  /*1f40*/  ISETP.GE.U32.AND P2, PT, R8, R15, PT ;  /* 0x0000000f0800720c */ /* 0x000fe40003f46070 */
[----:B------:R-:W-:-:S04]  /*1f50*/  LOP3.LUT R8, R11, R36, RZ, 0x3c, !PT ;  /* 0x000000240b087212 */ /* 0x000fc800078e3cff */
[----:B------:R-:W-:Y:S01]  /*1f60*/  ISETP.GE.AND P4, PT, R8, RZ, PT ;  /* 0x000000ff0800720c */ /* 0x000fe20003f86270 */
[----:B-1----:R-:W-:-:S04]  /*1f70*/  VIADD R8, R12, 0xffffffe ;  /* 0x0ffffffe0c087836 */ /* 0x002fc80000000000 */
[----:B------:R1:W2:Y:S02]  /*1f80*/  F2I.FTZ.U32.TRUNC.NTZ R9, R8 ;  /* 0x0000000800097305 */ /* 0x0002a4000021f000 */
[----:B------:R-:W-:-:S06]  /*1f90*/  @P2 VIADD R17, R17, 0x1 ;  /* 0x0000000111112836 */ /* 0x000fcc0000000000 */
[----:B------:R-:W-:Y:S01]  /*1fa0*/  @!P4 IMAD.MOV R17, RZ, RZ, -R17 ;  /* 0x000000ffff11c224 */ /* 0x000fe200078e0a11 */
[----:B------:R-:W-:Y:S01]  /*1fb0*/  @!P3 LOP3.LUT R17, RZ, R36, RZ, 0x33, !PT ;  /* 0x00000024ff11b212 */ /* 0x000fe200078e33ff */
[----:B-1----:R-:W-:-:S04]  /*1fc0*/  IMAD.MOV.U32 R8, RZ, RZ, RZ ;  /* 0x000000ffff087224 */ /* 0x002fc800078e00ff */
[----:B------:R-:W-:Y:S02]  /*1fd0*/  IMAD.MOV R15, RZ, RZ, -R17 ;  /* 0x000000ffff0f7224 */ /* 0x000fe400078e0a11 */
[----:B--2---:R-:W-:Y:S02]  /*1fe0*/  IMAD.MOV R19, RZ, RZ, -R9 ;  /* 0x000000ffff137224 */ /* 0x004fe400078e0a09 */
[----:B------:R-:W-:Y:S02]  /*1ff0*/  IMAD R15, R36, R15, R11 ;  /* 0x0000000f240f7224 */ /* 0x000fe400078e020b */
[----:B------:R-:W-:Y:S02]  /*2000*/  IMAD R19, R19, R10, RZ ;  /* 0x0000000a13137224 */ /* 0x000fe400078e02ff */
[----:B------:R-:W-:Y:S01]  /*2010*/  @!P1 IMAD R23, R32, R17, RZ ;  /* 0x0000001120179224 */ /* 0x000fe200078e02ff */
[----:B------:R-:W-:Y:S01]  /*2020*/  IABS R14, R15 ;  /* 0x0000000f000e7213 */ /* 0x000fe20000000000 */
[----:B------:R-:W-:Y:S01]  /*2030*/  IMAD.HI.U32 R12, R9, R19, R8 ;  /* 0x00000013090c7227 */ /* 0x000fe200078e0008 */
[----:B------:R-:W-:-:S02]  /*2040*/  LOP3.LUT R15, R15, R16, RZ, 0x3c, !PT ;  /* 0x000000100f0f7212 */ /* 0x000fc400078e3cff */
[----:B------:R-:W-:Y:S01]  /*2050*/  @!P1 SHF.R.S32.HI R20, RZ, 0x1f, R23 ;  /* 0x0000001fff149819 */ /* 0x000fe20000011417 */
[----:B------:R-:W-:Y:S02]  /*2060*/  IMAD.MOV.U32 R19, RZ, RZ, R14 ;  /* 0x000000ffff137224 */ /* 0x000fe400078e000e */
[----:B------:R-:W-:-:S04]  /*2070*/  IMAD.HI.U32 R9, R12, R13, RZ ;  /* 0x0000000d0c097227 */ /* 0x000fc800078e00ff */
[----:B------:R-:W-:-:S04]  /*2080*/  IMAD.HI.U32 R8, R12, R19, RZ ;  /* 0x000000130c087227 */ /* 0x000fc800078e00ff */
[----:B------:R-:W-:Y:S02]  /*2090*/  IMAD.MOV R12, RZ, RZ, -R8 ;  /* 0x000000ffff0c7224 */ /* 0x000fe400078e0a08 */
[----:B------:R-:W-:Y:S02]  /*20a0*/  IMAD.MOV R14, RZ, RZ, -R9 ;  /* 0x000000ffff0e7224 */ /* 0x000fe400078e0a09 */
[C---:B------:R-:W-:Y:S02]  /*20b0*/  IMAD R9, R10.reuse, R12, R19 ;  /* 0x0000000c0a097224 */ /* 0x040fe400078e0213 */
[C---:B------:R-:W-:Y:S01]  /*20c0*/  IMAD R13, R10.reuse, R14, R13 ;  /* 0x0000000e0a0d7224 */ /* 0x040fe200078e020d */
[----:B------:R-:W-:Y:S01]  /*20d0*/  LOP3.LUT R14, RZ, R16, RZ, 0x33, !PT ;  /* 0x00000010ff0e7212 */ /* 0x000fe200078e33ff */
[----:B------:R-:W1:Y:S01]  /*20e0*/  @!P1 LDC R12, c[0x0][0x3b0] ;  /* 0x0000ec00ff0c9b82 */ /* 0x000e620000000800 */
[C---:B------:R-:W-:Y:S02]  /*20f0*/  ISETP.GT.U32.AND P4, PT, R10.reuse, R9, PT ;  /* 0x000000090a00720c */ /* 0x040fe40003f84070 */
[----:B------:R-:W-:-:S11]  /*2100*/  ISETP.GT.U32.AND P2, PT, R10, R13, PT ;  /* 0x0000000d0a00720c */ /* 0x000fd60003f44070 */
[--C-:B------:R-:W-:Y:S02]  /*2110*/  @!P4 IMAD.IADD R9, R9, 0x1, -R10.reuse ;  /* 0x000000010909c824 */ /* 0x100fe400078e0a0a */
[----:B------:R-:W-:Y:S01]  /*2120*/  @!P2 IMAD.IADD R13, R13, 0x1, -R10 ;  /* 0x000000010d0da824 */ /* 0x000fe200078e0a0a */
[----:B------:R-:W-:Y:S01]  /*2130*/  ISETP.GE.AND P2, PT, R15, RZ, PT ;  /* 0x000000ff0f00720c */ /* 0x000fe20003f46270 */
[----:B------:R-:W-:Y:S01]  /*2140*/  @!P4 VIADD R8, R8, 0x1 ;  /* 0x000000010808c836 */ /* 0x000fe20000000000 */
[----:B------:R-:W-:Y:S01]  /*2150*/  ISETP.GE.U32.AND P3, PT, R9, R10, PT ;  /* 0x0000000a0900720c */ /* 0x000fe20003f66070 */
[----:B------:R-:W2:Y:S01]  /*2160*/  @!P0 LDC R15, c[0x0][0x3b0] ;  /* 0x0000ec00ff0f8b82 */ /* 0x000ea20000000800 */
[----:B------:R-:W-:Y:S02]  /*2170*/  ISETP.GT.U32.AND P5, PT, R10, R13, PT ;  /* 0x0000000d0a00720c */ /* 0x000fe40003fa4070 */
[----:B------:R-:W-:-:S09]  /*2180*/  ISETP.NE.AND P4, PT, R16, RZ, PT ;  /* 0x000000ff1000720c */ /* 0x000fd20003f85270 */
[----:B------:R-:W-:Y:S01]  /*2190*/  @P3 VIADD R8, R8, 0x1 ;  /* 0x0000000108083836 */ /* 0x000fe20000000000 */
[----:B------:R-:W-:Y:S01]  /*21a0*/  ISETP.GE.AND P3, PT, R11, RZ, PT ;  /* 0x000000ff0b00720c */ /* 0x000fe20003f66270 */
[----:B------:R-:W-:Y:S02]  /*21b0*/  @!P5 IMAD.IADD R13, R13, 0x1, -R10 ;  /* 0x000000010d0dd824 */ /* 0x000fe400078e0a0a */
[----:B------:R-:W-:Y:S02]  /*21c0*/  IMAD.MOV.U32 R21, RZ, RZ, R8 ;  /* 0x000000ffff157224 */ /* 0x000fe400078e0008 */
[----:B------:R-:W-:Y:S01]  /*21d0*/  @!P0 IMAD R11, R7, R2, RZ ;  /* 0x00000002070b8224 */ /* 0x000fe200078e02ff */
[----:B------:R-:W5:Y:S01]  /*21e0*/  @!P0 LDC.64 R8, c[0x0][0x380] ;  /* 0x0000e000ff088b82 */ /* 0x000f620000000a00 */
[----:B------:R-:W-:-:S05]  /*21f0*/  @!P2 IMAD.MOV R21, RZ, RZ, -R21 ;  /* 0x000000ffff15a224 */ /* 0x000fca00078e0a15 */
[----:B------:R-:W-:Y:S01]  /*2200*/  SEL R21, R14, R21, !P4 ;  /* 0x000000150e157207 */ /* 0x000fe20006000000 */
[----:B------:R-:W-:Y:S01]  /*2210*/  @!P3 IMAD.MOV R13, RZ, RZ, -R13 ;  /* 0x000000ffff0db224 */ /* 0x000fe200078e0a0d */
[----:B------:R-:W-:Y:S01]  /*2220*/  @!P0 IADD3 R18, P2, P3, R4, R11, R33 ;  /* 0x0000000b04128210 */ /* 0x000fe20007b5e021 */
[----:B------:R-:W-:Y:S01]  /*2230*/  @!P0 IMAD R11, R32, R17, RZ ;  /* 0x00000011200b8224 */ /* 0x000fe200078e02ff */
[----:B------:R-:W-:Y:S02]  /*2240*/  @!P0 IADD3 R10, PT, PT, R21, R3, R34 ;  /* 0x00000003150a8210 */ /* 0x000fe40007ffe022 */
[----:B------:R-:W-:Y:S02]  /*2250*/  SEL R14, R14, R13, !P4 ;  /* 0x0000000d0e0e7207 */ /* 0x000fe40006000000 */
[----:B------:R-:W-:Y:S01]  /*2260*/  @!P0 IADD3.X R19, PT, PT, RZ, RZ, RZ, P2, P3 ;  /* 0x000000ffff138210 */ /* 0x000fe200017e64ff */
[----:B--2---:R-:W-:Y:S01]  /*2270*/  @!P0 IMAD R13, R10, R15, RZ ;  /* 0x0000000f0a0d8224 */ /* 0x004fe200078e02ff */
[----:B------:R-:W-:-:S02]  /*2280*/  @!P0 IADD3 R18, P2, P3, R14, R18, R11 ;  /* 0x000000120e128210 */ /* 0x000fc40007b5e00b */
[----:B------:R-:W-:Y:S01]  /*2290*/  @!P0 SHF.R.S32.HI R10, RZ, 0x1f, R11 ;  /* 0x0000001fff0a8819 */ /* 0x000fe2000001140b */
[----:B------:R-:W-:Y:S01]  /*22a0*/  @!P1 IMAD R11, R7, R2, RZ ;  /* 0x00000002070b9224 */ /* 0x000fe200078e02ff */
[----:B------:R-:W-:-:S04]  /*22b0*/  SHF.R.S32.HI R15, RZ, 0x1f, R14 ;  /* 0x0000001fff0f7819 */ /* 0x000fc8000001140e */
[----:B------:R-:W-:Y:S02]  /*22c0*/  @!P0 IADD3.X R19, PT, PT, R15, R19, R10, P2, P3 ;  /* 0x000000130f138210 */ /* 0x000fe400017e640a */
[----:B------:R-:W-:Y:S02]  /*22d0*/  @!P0 IADD3 R18, P2, PT, R13, R18, RZ ;  /* 0x000000120d128210 */ /* 0x000fe40007f5e0ff */
[----:B------:R-:W-:Y:S02]  /*22e0*/  @!P1 IADD3 R13, P3, P4, R4, R11, R33 ;  /* 0x0000000b040d9210 */ /* 0x000fe40007c7e021 */
[----:B------:R-:W2:Y:S01]  /*22f0*/  @!P1 LDC.64 R10, c[0x0][0x380] ;  /* 0x0000e000ff0a9b82 */ /* 0x000ea20000000a00 */
[----:B------:R-:W-:Y:S01]  /*2300*/  @!P0 IMAD.X R19, RZ, RZ, R19, P2 ;  /* 0x000000ffff138224 */ /* 0x000fe200010e0613 */
[----:B------:R-:W-:Y:S02]  /*2310*/  @!P1 IADD3.X R22, PT, PT, RZ, RZ, RZ, P3, P4 ;  /* 0x000000ffff169210 */ /* 0x000fe40001fe84ff */
[----:B------:R-:W-:-:S02]  /*2320*/  @!P1 IADD3 R13, P3, P4, R14, R13, R23 ;  /* 0x0000000d0e0d9210 */ /* 0x000fc40007c7e017 */
[----:B------:R-:W-:Y:S02]  /*2330*/  @!P1 IADD3 R23, PT, PT, R21, R3, R6 ;  /* 0x0000000315179210 */ /* 0x000fe40007ffe006 */
[----:B-----5:R-:W-:-:S03]  /*2340*/  @!P0 LEA R8, P2, R18, R8, 0x2 ;  /* 0x0000000812088211 */ /* 0x020fc600078410ff */
[----:B-1----:R-:W-:Y:S01]  /*2350*/  @!P1 IMAD R12, R23, R12, RZ ;  /* 0x0000000c170c9224 */ /* 0x002fe200078e02ff */
[----:B------:R-:W-:Y:S01]  /*2360*/  @!P0 LEA.HI.X R9, R18, R9, R19, 0x2, P2 ;  /* 0x0000000912098211 */ /* 0x000fe200010f1413 */
[----:B------:R-:W1:Y:S01]  /*2370*/  @!P0 LDC R23, c[0x0][0x3b0] ;  /* 0x0000ec00ff178b82 */ /* 0x000e620000000800 */
[----:B------:R-:W-:Y:S01]  /*2380*/  @!P1 IADD3.X R19, PT, PT, R15, R22, R20, P3, P4 ;  /* 0x000000160f139210 */ /* 0x000fe20001fe8414 */
[----:B------:R-:W-:Y:S02]  /*2390*/  @!P0 IMAD R20, R7, R2, RZ ;  /* 0x0000000207148224 */ /* 0x000fe400078e02ff */
[----:B------:R-:W-:Y:S01]  /*23a0*/  IMAD.MOV.U32 R18, RZ, RZ, RZ ;  /* 0x000000ffff127224 */ /* 0x000fe200078e00ff */
[----:B------:R-:W-:Y:S01]  /*23b0*/  @!P1 IADD3 R13, P4, PT, R12, R13, RZ ;  /* 0x0000000d0c0d9210 */ /* 0x000fe20007f9e0ff */
[----:B------:R-:W-:Y:S01]  /*23c0*/  @!P0 IMAD R25, R32, R17, RZ ;  /* 0x0000001120198224 */ /* 0x000fe200078e02ff */
[----:B------:R-:W-:-:S03]  /*23d0*/  @!P0 IADD3 R22, P2, P3, R4, R20, R33 ;  /* 0x0000001404168210 */ /* 0x000fc60007b5e021 */
[----:B0-----:R0:W5:Y:S01]  /*23e0*/  @!P0 LDG.E R18, desc[UR10][R8.64] ;  /* 0x0000000a08128981 */ /* 0x001162000c1e1900 */
[----:B------:R-:W-:Y:S01]  /*23f0*/  @!P0 IADD3.X R26, PT, PT, RZ, RZ, RZ, P2, P3 ;  /* 0x000000ffff1a8210 */ /* 0x000fe200017e64ff */
[----:B------:R-:W-:Y:S01]  /*2400*/  IMAD.IADD R20, R43, 0x1, R4 ;  /* 0x000000012b147824 */ /* 0x000fe200078e0204 */
[--C-:B------:R-:W-:Y:S02]  /*2410*/  @!P0 IADD3 R22, P3, P2, R14, R22, R25.reuse ;  /* 0x000000160e168210 */ /* 0x100fe40007a7e019 */
[----:B------:R-:W-:Y:S01]  /*2420*/  @!P0 SHF.R.S32.HI R25, RZ, 0x1f, R25 ;  /* 0x0000001fff198819 */ /* 0x000fe20000011419 */
[----:B0-----:R-:W-:Y:S01]  /*2430*/  @!P1 IMAD.X R8, RZ, RZ, R19, P4 ;  /* 0x000000ffff089224 */ /* 0x001fe200020e0613 */
[C---:B--2---:R-:W-:Y:S01]  /*2440*/  @!P1 LEA R12, P4, R13.reuse, R10, 0x2 ;  /* 0x0000000a0d0c9211 */ /* 0x044fe200078810ff */
[----:B------:R-:W-:Y:S01]  /*2450*/  @!P1 IMAD R9, R32, R17, RZ ;  /* 0x0000001120099224 */ /* 0x000fe200078e02ff */
[----:B------:R-:W-:Y:S02]  /*2460*/  @!P1 IADD3 R10, P5, P6, R4, R27, R33 ;  /* 0x0000001b040a9210 */ /* 0x000fe40007ebe021 */
[----:B------:R-:W-:Y:S01]  /*2470*/  @!P1 LEA.HI.X R13, R13, R11, R8, 0x2, P4 ;  /* 0x0000000b0d0d9211 */ /* 0x000fe200020f1408 */
[----:B------:R-:W-:Y:S01]  /*2480*/  IMAD R8, R35, R20, RZ ;  /* 0x0000001423087224 */ /* 0x000fe200078e02ff */
[----:B------:R-:W-:-:S02]  /*2490*/  @!P0 IADD3.X R19, PT, PT, R15, R26, R25, P3, P2 ;  /* 0x0000001a0f138210 */ /* 0x000fc40001fe4419 */
[--C-:B------:R-:W-:Y:S02]  /*24a0*/  @!P1 IADD3 R10, P2, P3, R14, R10, R9.reuse ;  /* 0x0000000a0e0a9210 */ /* 0x100fe40007b5e009 */
[----:B------:R-:W-:Y:S01]  /*24b0*/  @!P1 SHF.R.S32.HI R20, RZ, 0x1f, R9 ;  /* 0x0000001fff149819 */ /* 0x000fe20000011409 */
[C---:B------:R-:W-:Y:S01]  /*24c0*/  IMAD R9, R21.reuse, R16, RZ ;  /* 0x0000001015097224 */ /* 0x040fe200078e02ff */
[----:B------:R-:W-:Y:S01]  /*24d0*/  @!P1 IADD3.X R11, PT, PT, RZ, RZ, RZ, P5, P6 ;  /* 0x000000ffff0b9210 */ /* 0x000fe20002fec4ff */
[----:B------:R-:W-:Y:S01]  /*24e0*/  IMAD R16, R36, R17, RZ ;  /* 0x0000001124107224 */ /* 0x000fe200078e02ff */
[-C--:B------:R-:W-:Y:S01]  /*24f0*/  @!P0 IADD3 R26, PT, PT, R21, R3.reuse, R34 ;  /* 0x00000003151a8210 */ /* 0x080fe20007ffe022 */
[----:B------:R-:W-:Y:S01]  /*2500*/  IMAD R17, R35, 0x8, R8 ;  /* 0x0000000823117824 */ /* 0x000fe200078e0208 */
[----:B------:R-:W-:Y:S02]  /*2510*/  @!P1 IADD3 R21, PT, PT, R21, R3, R6 ;  /* 0x0000000315159210 */ /* 0x000fe40007ffe006 */
[----:B------:R-:W-:Y:S01]  /*2520*/  @!P1 IADD3.X R20, PT, PT, R15, R11, R20, P2, P3 ;  /* 0x0000000b0f149210 */ /* 0x000fe200017e6414 */
[----:B-1----:R-:W-:Y:S01]  /*2530*/  @!P0 IMAD R11, R26, R23, RZ ;  /* 0x000000171a0b8224 */ /* 0x002fe200078e02ff */
[----:B------:R-:W-:Y:S01]  /*2540*/  IADD3 R23, P5, P6, R9, R16, R8 ;  /* 0x0000001009177210 */ /* 0x000fe20007ebe008 */
[----:B---3--:R-:W-:Y:S01]  /*2550*/  @!P1 IMAD R27, R21, R24, RZ ;  /* 0x00000018151b9224 */ /* 0x008fe200078e02ff */
[----:B------:R-:W-:-:S02]  /*2560*/  IADD3 R17, P2, P3, R9, R16, R17 ;  /* 0x0000001009117210 */ /* 0x000fc40007b5e011 */
[----:B------:R-:W-:Y:S02]  /*2570*/  SHF.R.S32.HI R16, RZ, 0x1f, R16 ;  /* 0x0000001fff107819 */ /* 0x000fe40000011410 */
[----:B------:R-:W-:Y:S02]  /*2580*/  SHF.R.S32.HI R25, RZ, 0x1f, R9 ;  /* 0x0000001fff197819 */ /* 0x000fe40000011409 */
[----:B------:R-:W-:Y:S01]  /*2590*/  @!P0 IADD3 R21, P4, PT, R11, R22, RZ ;  /* 0x000000160b158210 */ /* 0x000fe20007f9e0ff */
[----:B------:R-:W0:Y:S01]  /*25a0*/  @!P0 LDC.64 R8, c[0x0][0x388] ;  /* 0x0000e200ff088b82 */ /* 0x000e220000000a00 */
[----:B------:R-:W-:Y:S02]  /*25b0*/  IADD3.X R26, PT, PT, R25, R16, RZ, P5, P6 ;  /* 0x00000010191a7210 */ /* 0x000fe40002fec4ff */
[----:B------:R-:W-:Y:S02]  /*25c0*/  @!P1 IADD3 R22, P5, PT, R27, R10, RZ ;  /* 0x0000000a1b169210 */ /* 0x000fe40007fbe0ff */
[----:B------:R-:W-:-:S02]  /*25d0*/  IADD3.X R16, PT, PT, R25, R16, RZ, P2, P3 ;  /* 0x0000001019107210 */ /* 0x000fc400017e64ff */
[C---:B------:R-:W-:Y:S01]  /*25e0*/  IADD3 R23, P2, PT, R14.reuse, R23, RZ ;  /* 0x000000170e177210 */ /* 0x040fe20007f5e0ff */
[----:B------:R-:W1:Y:S01]  /*25f0*/  @!P1 LDC.64 R10, c[0x0][0x388] ;  /* 0x0000e200ff0a9b82 */ /* 0x000e620000000a00 */
[----:B------:R-:W-:-:S03]  /*2600*/  IADD3 R24, P3, PT, R14, R17, RZ ;  /* 0x000000110e187210 */ /* 0x000fc60007f7e0ff */
[C---:B------:R-:W-:Y:S02]  /*2610*/  IMAD.X R26, R15.reuse, 0x1, R26, P2 ;  /* 0x000000010f1a7824 */ /* 0x040fe400010e061a */
[----:B------:R-:W-:Y:S01]  /*2620*/  IMAD.X R15, R15, 0x1, R16, P3 ;  /* 0x000000010f0f7824 */ /* 0x000fe200018e0610 */
[C---:B----4-:R-:W-:Y:S02]  /*2630*/  LEA R14, P3, R24.reuse, UR8, 0x2 ;  /* 0x00000008180e7c11 */ /* 0x050fe4000f8610ff */
[C---:B------:R-:W-:Y:S02]  /*2640*/  LEA R16, P2, R23.reuse, UR8, 0x2 ;  /* 0x0000000817107c11 */ /* 0x040fe4000f8410ff */
[----:B------:R-:W-:Y:S01]  /*2650*/  LEA.HI.X R15, R24, UR9, R15, 0x2, P3 ;  /* 0x00000009180f7c11 */ /* 0x000fe200098f140f */
[----:B------:R-:W-:Y:S01]  /*2660*/  @!P0 IMAD.X R24, RZ, RZ, R19, P4 ;  /* 0x000000ffff188224 */ /* 0x000fe200020e0613 */
[----:B------:R-:W-:Y:S01]  /*2670*/  LEA.HI.X R17, R23, UR9, R26, 0x2, P2 ;  /* 0x0000000917117c11 */ /* 0x000fe200090f141a */
[----:B------:R-:W-:Y:S01]  /*2680*/  @!P1 IMAD.X R19, RZ, RZ, R20, P5 ;  /* 0x000000ffff139224 */ /* 0x000fe200028e0614 */
[----:B0-----:R-:W-:Y:S01]  /*2690*/  @!P0 LEA R8, P2, R21, R8, 0x2 ;  /* 0x0000000815088211 */ /* 0x001fe200078410ff */
[----:B------:R-:W-:-:S02]  /*26a0*/  IMAD.MOV.U32 R20, RZ, RZ, RZ ;  /* 0x000000ffff147224 */ /* 0x000fc400078e00ff */
[----:B------:R-:W2:Y:S01]  /*26b0*/  LDG.E R16, desc[UR10][R16.64] ;  /* 0x0000000a10107981 */ /* 0x000ea2000c1e1900 */
[----:B------:R-:W-:Y:S02]  /*26c0*/  @!P0 LEA.HI.X R9, R21, R9, R24, 0x2, P2 ;  /* 0x0000000915098211 */ /* 0x000fe400010f1418 */
[C---:B-1----:R-:W-:Y:S01]  /*26d0*/  @!P1 LEA R10, P3, R22.reuse, R10, 0x2 ;  /* 0x0000000a160a9211 */ /* 0x042fe200078610ff */
[----:B------:R-:W-:Y:S01]  /*26e0*/  IMAD.MOV.U32 R24, RZ, RZ, RZ ;  /* 0x000000ffff187224 */ /* 0x000fe200078e00ff */
[----:B------:R-:W3:Y:S02]  /*26f0*/  @!P1 LDG.E R20, desc[UR10][R12.64] ;  /* 0x0000000a0c149981 */ /* 0x000ee4000c1e1900 */
[----:B------:R-:W-:Y:S01]  /*2700*/  @!P1 LEA.HI.X R11, R22, R11, R19, 0x2, P3 ;  /* 0x0000000b160b9211 */ /* 0x000fe200018f1413 */
[----:B------:R-:W-:Y:S01]  /*2710*/  IMAD.MOV.U32 R22, RZ, RZ, RZ ;  /* 0x000000ffff167224 */ /* 0x000fe200078e00ff */
[----:B------:R-:W4:Y:S04]  /*2720*/  LDG.E R14, desc[UR10][R14.64] ;  /* 0x0000000a0e0e7981 */ /* 0x000f28000c1e1900 */
[----:B------:R-:W4:Y:S04]  /*2730*/  @!P1 LDG.E R24, desc[UR10][R10.64] ;  /* 0x0000000a0a189981 */ /* 0x000f28000c1e1900 */
[----:B------:R-:W4:Y:S01]  /*2740*/  @!P0 LDG.E R22, desc[UR10][R8.64] ;  /* 0x0000000a08168981 */ /* 0x000f22000c1e1900 */
[----:B------:R-:W-:Y:S05]  /*2750*/  WARPSYNC.ALL ;  /* 0x0000000000007948 */ /* 0x000fea0003800000 */
[----:B------:R-:W-:Y:S01]  /*2760*/  SHF.R.U32.HI R44, RZ, 0x6, R44 ;  /* 0x00000006ff2c7819 */ /* 0x000fe2000001162c */
[----:B-----5:R0:W-:Y:S04]  /*2770*/  STS [R5], R18 ;  /* 0x0000001205007388 */ /* 0x0201e80000000800 */
[----:B--2---:R0:W-:Y:S04]  /*2780*/  STS [R5+0x1000], R16 ;  /* 0x0010001005007388 */ /* 0x0041e80000000800 */
[----:B---3--:R0:W-:Y:S04]  /*2790*/  STS [R5+0x400], R20 ;  /* 0x0004001405007388 */ /* 0x0081e80000000800 */
[----:B----4-:R0:W-:Y:S04]  /*27a0*/  STS [R5+0x1400], R14 ;  /* 0x0014000e05007388 */ /* 0x0101e80000000800 */
[----:B------:R0:W-:Y:S04]  /*27b0*/  STS [R5+0xc00], R24 ;  /* 0x000c001805007388 */ /* 0x0001e80000000800 */
[----:B------:R0:W-:Y:S01]  /*27c0*/  STS [R5+0x800], R22 ;  /* 0x0008001605007388 */ /* 0x0001e20000000800 */
[----:B------:R-:W1:Y:S08]  /*27d0*/  S2UR UR7, SR_CgaCtaId ;  /* 0x00000000000779c3 */ /* 0x000e700000008800 */
[----:B------:R-:W-:Y:S01]  /*27e0*/  BAR.SYNC.DEFER_BLOCKING 0x0 ;  /* 0x0000000000007b1d */ /* 0x000fe20000010000 */
[----:B------:R-:W-:-:S05]  /*27f0*/  IMAD.MOV.U32 R45, RZ, RZ, RZ ;  /* 0x000000ffff2d7224 */ /* 0x000fca00078e00ff */
[----:B------:R-:W-:Y:S02]  /*2800*/  UMOV UR4, 0x400 ;  /* 0x0000040000047882 */ /* 0x000fe40000000000 */
[----:B01----:R-:W-:-:S12]  /*2810*/  ULEA UR9, UR7, UR4, 0x18 ;  /* 0x0000000407097291 */ /* 0x003fd8000f8ec0ff */
.L_x_4:
[----:B------:R-:W-:Y:S02]  /*2820*/  IMAD R46, R44, 0x4, R37 ;  /* 0x000000042c2e7824 */ /* 0x000fe400078e0225 */
[--C-:B------:R-:W-:Y:S02]  /*2830*/  IMAD R8, R38, 0x20, R45.reuse ;  /* 0x0000002026087824 */ /* 0x100fe400078e022d */
[----:B------:R-:W-:Y:S02]  /*2840*/  IMAD R46, R46, 0x20, R45 ;  /* 0x000000202e2e7824 */ /* 0x000fe400078e022d */
[----:B------:R-:W-:Y:S01]  /*2850*/  VIADD R45, R45, 0x8 ;  /* 0x000000082d2d7836 */ /* 0x000fe20000000000 */
[----:B------:R-:W-:Y:S02]  /*2860*/  LEA R20, R8, UR9, 0x2 ;  /* 0x0000000908147c11 */ /* 0x000fe4000f8e10ff */
[----:B------:R-:W-:-:S03]  /*2870*/  LEA R46, R46, UR9, 0x2 ;  /* 0x000000092e2e7c11 */ /* 0x000fc6000f8e10ff */
[----:B------:R-:W0:Y:S04]  /*2880*/  LDS.128 R8, [R20+0x1000] ;  /* 0x0010000014087984 */ /* 0x000e280000000c00 */
[----:B------:R-:W-:Y:S04]  /*2890*/  LDS.128 R12, [R46] ;  /* 0x000000002e0c7984 */ /* 0x000fe80000000c00 */
[----:B------:R-:W1:Y:S04]  /*28a0*/  LDS.128 R16, [R46+0x800] ;  /* 0x000800002e107984 */ /* 0x000e680000000c00 */
[----:B------:R-:W-:Y:S01]  /*28b0*/  LDS.128 R28, [R46+0x810] ;  /* 0x000810002e1c7984 */ /* 0x000fe20000000c00 */
[----:B0-----:R-:W-:-:S02]  /*28c0*/  FSETP.GT.AND P2, PT, R8, RZ, PT ;  /* 0x000000ff0800720b */ /* 0x001fc40003f44000 */
[----:B------:R-:W-:Y:S02]  /*28d0*/  FSETP.GT.AND P3, PT, R9, RZ, PT ;  /* 0x000000ff0900720b */ /* 0x000fe40003f64000 */
[----:B-1----:R-:W-:Y:S02]  /*28e0*/  FSEL R21, R16, R12, P2 ;  /* 0x0000000c10157208 */ /* 0x002fe40001000000 */
[----:B------:R-:W-:Y:S02]  /*28f0*/  FSEL R16, R12, R16, P2 ;  /* 0x000000100c107208 */ /* 0x000fe40001000000 */
[----:B------:R-:W-:Y:S01]  /*2900*/  FSEL R12, R13, R17, P3 ;  /* 0x000000110d0c7208 */ /* 0x000fe20001800000 */
[----:B------:R-:W-:Y:S01]  /*2910*/  FFMA R24, R8, R21, R49 ;  /* 0x0000001508187223 */ /* 0x000fe20000000031 */
[----:B------:R-:W-:Y:S01]  /*2920*/  FSEL R13, R17, R13, P3 ;  /* 0x0000000d110d7208 */ /* 0x000fe20001800000 */
[----:B------:R-:W0:Y:S01]  /*2930*/  LDS.128 R20, [R20+0x1010] ;  /* 0x0010100014147984 */ /* 0x000e220000000c00 */
[----:B------:R-:W-:Y:S01]  /*2940*/  FSETP.GT.AND P2, PT, R10, RZ, PT ;  /* 0x000000ff0a00720b */ /* 0x000fe20003f44000 */
[----:B------:R-:W-:-:S02]  /*2950*/  FFMA R51, R8, R16, R51 ;  /* 0x0000001008337223 */ /* 0x000fc40000000033 */
[-C--:B------:R-:W-:Y:S01]  /*2960*/  FFMA R13, R13, R9.reuse, R24 ;  /* 0x000000090d0d7223 */ /* 0x080fe20000000018 */
[----:B------:R-:W-:Y:S01]  /*2970*/  FSEL R8, R18, R14, P2 ;  /* 0x0000000e12087208 */ /* 0x000fe20001000000 */
[----:B------:R-:W1:Y:S01]  /*2980*/  LDS.128 R24, [R46+0x10] ;  /* 0x000010002e187984 */ /* 0x000e620000000c00 */
[----:B------:R-:W-:Y:S01]  /*2990*/  FSEL R14, R14, R18, P2 ;  /* 0x000000120e0e7208 */ /* 0x000fe20001000000 */
[----:B------:R-:W-:Y:S01]  /*29a0*/  FFMA R51, R12, R9, R51 ;  /* 0x000000090c337223 */ /* 0x000fe20000000033 */
[----:B------:R-:W-:Y:S01]  /*29b0*/  FSETP.GT.AND P2, PT, R11, RZ, PT ;  /* 0x000000ff0b00720b */ /* 0x000fe20003f44000 */
[-C--:B------:R-:W-:Y:S02]  /*29c0*/  FFMA R8, R8, R10.reuse, R13 ;  /* 0x0000000a08087223 */ /* 0x080fe4000000000d */
[----:B------:R-:W-:Y:S01]  /*29d0*/  FFMA R14, R14, R10, R51 ;  /* 0x0000000a0e0e7223 */ /* 0x000fe20000000033 */
[----:B------:R-:W-:Y:S02]  /*29e0*/  FSEL R9, R19, R15, P2 ;  /* 0x0000000f13097208 */ /* 0x000fe40001000000 */
[----:B------:R-:W-:-:S03]  /*29f0*/  FSEL R15, R15, R19, P2 ;  /* 0x000000130f0f7208 */ /* 0x000fc60001000000 */
[-C--:B------:R-:W-:Y:S02]  /*2a00*/  FFMA R9, R9, R11.reuse, R8 ;  /* 0x0000000b09097223 */ /* 0x080fe40000000008 */
[----:B------:R-:W-:Y:S01]  /*2a10*/  FFMA R15, R15, R11, R14 ;  /* 0x0000000b0f0f7223 */ /* 0x000fe2000000000e */
[----:B0-----:R-:W-:Y:S02]  /*2a20*/  FSETP.GT.AND P2, PT, R20, RZ, PT ;  /* 0x000000ff1400720b */ /* 0x001fe40003f44000 */
[----:B------:R-:W-:Y:S02]  /*2a30*/  FSETP.GT.AND P3, PT, R21, RZ, PT ;  /* 0x000000ff1500720b */ /* 0x000fe40003f64000 */
[----:B-1----:R-:W-:Y:S02]  /*2a40*/  FSEL R8, R28, R24, P2 ;  /* 0x000000181c087208 */ /* 0x002fe40001000000 */
[----:B------:R-:W-:Y:S02]  /*2a50*/  FSEL R24, R24, R28, P2 ;  /* 0x0000001c18187208 */ /* 0x000fe40001000000 */
[----:B------:R-:W-:Y:S01]  /*2a60*/  FSETP.GT.AND P2, PT, R22, RZ, PT ;  /* 0x000000ff1600720b */ /* 0x000fe20003f44000 */
[C---:B------:R-:W-:Y:S01]  /*2a70*/  FFMA R8, R20.reuse, R8, R9 ;  /* 0x0000000814087223 */ /* 0x040fe20000000009 */
[----:B------:R-:W-:Y:S01]  /*2a80*/  FSEL R11, R25, R29, P3 ;  /* 0x0000001d190b7208 */ /* 0x000fe20001800000 */
[----:B------:R-:W-:Y:S01]  /*2a90*/  FFMA R24, R20, R24, R15 ;  /* 0x0000001814187223 */ /* 0x000fe2000000000f */
[----:B------:R-:W-:-:S02]  /*2aa0*/  FSEL R10, R26, R30, P2 ;  /* 0x0000001e1a0a7208 */ /* 0x000fc40001000000 */
[----:B------:R-:W-:Y:S01]  /*2ab0*/  FSEL R26, R30, R26, P2 ;  /* 0x0000001a1e1a7208 */ /* 0x000fe20001000000 */
[----:B------:R-:W-:Y:S01]  /*2ac0*/  FFMA R11, R11, R21, R24 ;  /* 0x000000150b0b7223 */ /* 0x000fe20000000018 */
[----:B------:R-:W-:Y:S02]  /*2ad0*/  FSETP.GT.AND P2, PT, R23, RZ, PT ;  /* 0x000000ff1700720b */ /* 0x000fe40003f44000 */
[----:B------:R-:W-:Y:S01]  /*2ae0*/  FSEL R25, R29, R25, P3 ;  /* 0x000000191d197208 */ /* 0x000fe20001800000 */
[----:B------:R-:W-:Y:S01]  /*2af0*/  FFMA R10, R10, R22, R11 ;  /* 0x000000160a0a7223 */ /* 0x000fe2000000000b */
[----:B------:R-:W-:Y:S02]  /*2b00*/  FSEL R51, R27, R31, P2 ;  /* 0x0000001f1b337208 */ /* 0x000fe40001000000 */
[----:B------:R-:W-:Y:S01]  /*2b10*/  FSEL R27, R31, R27, P2 ;  /* 0x0000001b1f1b7208 */ /* 0x000fe20001000000 */
[----:B------:R-:W-:Y:S01]  /*2b20*/  FFMA R25, R25, R21, R8 ;  /* 0x0000001519197223 */ /* 0x000fe20000000008 */
[----:B------:R-:W-:Y:S01]  /*2b30*/  ISETP.NE.AND P2, PT, R45, 0x20, PT ;  /* 0x000000202d00780c */ /* 0x000fe20003f45270 */
[----:B------:R-:W-:-:S02]  /*2b40*/  FFMA R51, R51, R23, R10 ;  /* 0x0000001733337223 */ /* 0x000fc4000000000a */
[----:B------:R-:W-:-:S04]  /*2b50*/  FFMA R26, R26, R22, R25 ;  /* 0x000000161a1a7223 */ /* 0x000fc80000000019 */
[----:B------:R-:W-:-:S06]  /*2b60*/  FFMA R49, R27, R23, R26 ;  /* 0x000000171b317223 */ /* 0x000fcc000000001a */
[----:B------:R-:W-:Y:S05]  /*2b70*/  @P2 BRA `(.L_x_4) ;  /* 0xfffffffc00282947 */ /* 0x000fea000383ffff */
.L_x_3:
[----:B0-----:R-:W-:Y:S05]  /*2b80*/  BSYNC.RECONVERGENT B0 ;  /* 0x0000000000007941 */ /* 0x001fea0003800200 */
.L_x_2:
[----:B------:R-:W0:Y:S01]  /*2b90*/  I2F.U32.RP R10, R41 ;  /* 0x00000029000a7306 */ /* 0x000e220000209000 */
[----:B------:R-:W-:Y:S01]  /*2ba0*/  IMAD.MOV R11, RZ, RZ, -R41 ;  /* 0x000000ffff0b7224 */ /* 0x000fe200078e0a29 */
[----:B------:R-:W1:Y:S01]  /*2bb0*/  S2R R12, SR_TID.X ;  /* 0x00000000000c7919 */ /* 0x000e620000002100 */
[----:B------:R-:W-:Y:S01]  /*2bc0*/  IMAD.MOV.U32 R8, RZ, RZ, RZ ;  /* 0x000000ffff087224 */ /* 0x000fe200078e00ff */
[----:B------:R-:W2:Y:S01]  /*2bd0*/  LDCU UR4, c[0x0][0x3b8] ;  /* 0x00007700ff0477ac */ /* 0x000ea20008000800 */
[----:B------:R-:W-:Y:S01]  /*2be0*/  IMAD.IADD R4, R37, 0x1, R4 ;  /* 0x0000000125047824 */ /* 0x000fe200078e0204 */
[----:B------:R-:W3:Y:S01]  /*2bf0*/  LDCU UR7, c[0x0][0x3b0] ;  /* 0x00007600ff0777ac */ /* 0x000ee20008000800 */
[----:B------:R-:W4:Y:S01]  /*2c00*/  LDCU.64 UR12, c[0x0][0x398] ;  /* 0x00007300ff0c77ac */ /* 0x000f220008000a00 */
[----:B0-----:R-:W0:Y:S01]  /*2c10*/  MUFU.RCP R10, R10 ;  /* 0x0000000a000a7308 */ /* 0x001e220000001000 */
[----:B------:R-:W5:Y:S01]  /*2c20*/  LDCU.64 UR14, c[0x0][0x3a0] ;  /* 0x00007400ff0e77ac */ /* 0x000f620008000a00 */
[----:B0-----:R-:W-:Y:S01]  /*2c30*/  VIADD R9, R10, 0xffffffe ;  /* 0x0ffffffe0a097836 */ /* 0x001fe20000000000 */
[----:B------:R-:W-:-:S02]  /*2c40*/  LOP3.LUT R10, RZ, R41, RZ, 0x33, !PT ;  /* 0x00000029ff0a7212 */ /* 0x000fc400078e33ff */
[----:B-1----:R-:W-:-:S03]  /*2c50*/  SHF.R.U32.HI R12, RZ, 0x6, R12 ;  /* 0x00000006ff0c7819 */ /* 0x002fc6000001160c */
[----:B------:R-:W0:Y:S02]  /*2c60*/  F2I.FTZ.U32.TRUNC.NTZ R9, R9 ;  /* 0x0000000900097305 */ /* 0x000e24000021f000 */
[----:B------:R-:W-:-:S04]  /*2c70*/  IMAD.IADD R12, R12, 0x1, R3 ;  /* 0x000000010c0c7824 */ /* 0x000fc800078e0203 */
[----:B---3--:R-:W-:Y:S02]  /*2c80*/  IMAD R12, R12, UR7, RZ ;  /* 0x000000070c0c7c24 */ /* 0x008fe4000f8e02ff */
[----:B0-----:R-:W-:-:S04]  /*2c90*/  IMAD R11, R11, R9, RZ ;  /* 0x000000090b0b7224 */ /* 0x001fc800078e02ff */
[----:B------:R-:W-:-:S04]  /*2ca0*/  IMAD.HI.U32 R11, R9, R11, R8 ;  /* 0x0000000b090b7227 */ /* 0x000fc800078e0008 */
[----:B--2---:R-:W-:Y:S02]  /*2cb0*/  IMAD R9, R32, UR4, RZ ;  /* 0x0000000420097c24 */ /* 0x004fe4000f8e02ff */
[----:B------:R-:W-:-:S04]  /*2cc0*/  IMAD.HI.U32 R8, R11, UR6, RZ ;  /* 0x000000060b087c27 */ /* 0x000fc8000f8e00ff */
[----:B------:R-:W-:Y:S02]  /*2cd0*/  IMAD.MOV R8, RZ, RZ, -R8 ;  /* 0x000000ffff087224 */ /* 0x000fe400078e0a08 */
[----:B------:R-:W-:Y:S02]  /*2ce0*/  IMAD R9, R9, R2, RZ ;  /* 0x0000000209097224 */ /* 0x000fe400078e02ff */
[----:B------:R-:W-:-:S05]  /*2cf0*/  IMAD R8, R41, R8, UR6 ;  /* 0x0000000629087e24 */ /* 0x000fca000f8e0208 */
[----:B------:R-:W-:-:S13]  /*2d00*/  ISETP.GE.U32.AND P2, PT, R8, R41, PT ;  /* 0x000000290800720c */ /* 0x000fda0003f46070 */
[----:B------:R-:W-:Y:S01]  /*2d10*/  @P2 IMAD.IADD R8, R8, 0x1, -R41 ;  /* 0x0000000108082824 */ /* 0x000fe200078e0a29 */
[----:B------:R-:W-:-:S04]  /*2d20*/  ISETP.NE.U32.AND P2, PT, R41, RZ, PT ;  /* 0x000000ff2900720c */ /* 0x000fc80003f45070 */
[----:B------:R-:W-:-:S13]  /*2d30*/  ISETP.GE.U32.AND P3, PT, R8, R41, PT ;  /* 0x000000290800720c */ /* 0x000fda0003f66070 */
[----:B------:R-:W-:Y:S01]  /*2d40*/  @P3 IMAD.IADD R8, R8, 0x1, -R41 ;  /* 0x0000000108083824 */ /* 0x000fe200078e0a29 */
[----:B------:R-:W-:-:S04]  /*2d50*/  IADD3 R4, P3, P4, R4, R12, R9 ;  /* 0x0000000c04047210 */ /* 0x000fc80007c7e009 */
[----:B------:R-:W-:-:S05]  /*2d60*/  SEL R3, R10, R8, !P2 ;  /* 0x000000080a037207 */ /* 0x000fca0005000000 */
[----:B------:R-:W-:-:S04]  /*2d70*/  IMAD R3, R3, 0x10, R38 ;  /* 0x0000001003037824 */ /* 0x000fc800078e0226 */
[----:B------:R-:W-:-:S05]  /*2d80*/  IMAD R3, R32, R3, RZ ;  /* 0x0000000320037224 */ /* 0x000fca00078e02ff */
[----:B------:R-:W-:Y:S02]  /*2d90*/  IADD3 R4, P5, PT, R3, R4, RZ ;  /* 0x0000000403047210 */ /* 0x000fe40007fbe0ff */
[----:B------:R-:W-:-:S03]  /*2da0*/  IADD3.X R3, PT, PT, RZ, RZ, RZ, P3, P4 ;  /* 0x000000ffff037210 */ /* 0x000fc60001fe84ff */
[----:B------:R-:W-:Y:S02]  /*2db0*/  IMAD.SHL.U32 R8, R4, 0x4, RZ ;  /* 0x0000000404087824 */ /* 0x000fe400078e00ff */
[----:B------:R-:W-:-:S03]  /*2dc0*/  IMAD.X R3, RZ, RZ, R3, P5 ;  /* 0x000000ffff037224 */ /* 0x000fc600028e0603 */
[----:B----4-:R-:W-:Y:S02]  /*2dd0*/  IADD3 R2, P3, PT, R8, UR12, RZ ;  /* 0x0000000c08027c10 */ /* 0x010fe4000ff7e0ff */
[----:B------:R-:W-:Y:S02]  /*2de0*/  SHF.L.U64.HI R4, R4, 0x2, R3 ;  /* 0x0000000204047819 */ /* 0x000fe40000010203 */
[----:B-----5:R-:W-:Y:S02]  /*2df0*/  IADD3 R8, P4, PT, R8, UR14, RZ ;  /* 0x0000000e08087c10 */ /* 0x020fe4000ff9e0ff */
[C---:B------:R-:W-:Y:S02]  /*2e00*/  IADD3.X R3, PT, PT, R4.reuse, UR13, RZ, P3, !PT ;  /* 0x0000000d04037c10 */ /* 0x040fe40009ffe4ff */
[----:B------:R-:W-:Y:S01]  /*2e10*/  IADD3.X R9, PT, PT, R4, UR15, RZ, P4, !PT ;  /* 0x0000000f04097c10 */ /* 0x000fe2000a7fe4ff */
[----:B------:R-:W-:Y:S05]  /*2e20*/  WARPSYNC.ALL ;  /* 0x0000000000007948 */ /* 0x000fea0003800000 */
[----:B------:R-:W-:Y:S04]  /*2e30*/  STG.E desc[UR10][R2.64], R51 ;  /* 0x0000003302007986 */ /* 0x000fe8000c10190a */
[----:B------:R0:W-:Y:S01]  /*2e40*/  STG.E desc[UR10][R8.64], R49 ;  /* 0x0000003108007986 */ /* 0x0001e2000c10190a */
[----:B------:R-:W1:Y:S01]  /*2e50*/  LDCU UR4, c[0x0][0x370] ;  /* 0x00006e00ff0477ac */ /* 0x000e620008000800 */
[----:B------:R-:W2:Y:S01]  /*2e60*/  I2F.U32.RP R4, R39 ;  /* 0x0000002700047306 */ /* 0x000ea20000209000 */
[----:B0-----:R-:W-:Y:S01]  /*2e70*/  IMAD.MOV R9, RZ, RZ, -R39 ;  /* 0x000000ffff097224 */ /* 0x001fe200078e0a27 */
[----:B------:R-:W-:Y:S06]  /*2e80*/  BAR.SYNC.DEFER_BLOCKING 0x0 ;  /* 0x0000000000007b1d */ /* 0x000fec0000010000 */
[----:B------:R-:W0:Y:S08]  /*2e90*/  I2F.U32.RP R8, R40 ;  /* 0x0000002800087306 */ /* 0x000e300000209000 */
[----:B--2---:R-:W2:Y:S01]  /*2ea0*/  MUFU.RCP R4, R4 ;  /* 0x0000000400047308 */ /* 0x004ea20000001000 */
[----:B-1----:R-:W-:Y:S01]  /*2eb0*/  UIADD3 UR6, UPT, UPT, UR4, UR6, URZ ;  /* 0x0000000604067290 */ /* 0x002fe2000fffe0ff */
[----:B------:R-:W1:Y:S05]  /*2ec0*/  LDCU UR4, c[0x0][0x3a8] ;  /* 0x00007500ff0477ac */ /* 0x000e6a0008000800 */
[----:B------:R-:W-:Y:S01]  /*2ed0*/  IMAD.HI.U32 R11, R11, UR6, RZ ;  /* 0x000000060b0b7c27 */ /* 0x000fe2000f8e00ff */
[----:B0-----:R-:W-:Y:S03]  /*2ee0*/  MUFU.RCP R8, R8 ;  /* 0x0000000800087308 */ /* 0x001fe60000001000 */
[----:B------:R-:W-:-:S04]  /*2ef0*/  IMAD.MOV R2, RZ, RZ, -R11 ;  /* 0x000000ffff027224 */ /* 0x000fc800078e0a0b */
[----:B------:R-:W-:Y:S02]  /*2f00*/  IMAD R2, R41, R2, UR6 ;  /* 0x0000000629027e24 */ /* 0x000fe4000f8e0202 */
[----:B--2---:R-:W-:-:S03]  /*2f10*/  VIADD R3, R4, 0xffffffe ;  /* 0x0ffffffe04037836 */ /* 0x004fc60000000000 */
[----:B------:R-:W-:-:S03]  /*2f20*/  ISETP.GE.U32.AND P3, PT, R2, R41, PT ;  /* 0x000000290200720c */ /* 0x000fc60003f66070 */
[----:B------:R-:W0:Y:S10]  /*2f30*/  F2I.FTZ.U32.TRUNC.NTZ R3, R3 ;  /* 0x0000000300037305 */ /* 0x000e34000021f000 */
[----:B------:R-:W-:-:S02]  /*2f40*/  @P3 IMAD.IADD R2, R2, 0x1, -R41 ;  /* 0x0000000102023824 */ /* 0x000fc400078e0a29 */
[----:B------:R-:W-:-:S03]  /*2f50*/  @P3 VIADD R11, R11, 0x1 ;  /* 0x000000010b0b3836 */ /* 0x000fc60000000000 */
[----:B------:R-:W-:Y:S01]  /*2f60*/  ISETP.GE.U32.AND P4, PT, R2, R41, PT ;  /* 0x000000290200720c */ /* 0x000fe20003f86070 */
[----:B0-----:R-:W-:Y:S02]  /*2f70*/  IMAD R9, R9, R3, RZ ;  /* 0x0000000309097224 */ /* 0x001fe400078e02ff */
[----:B------:R-:W-:-:S04]  /*2f80*/  IMAD.MOV.U32 R2, RZ, RZ, RZ ;  /* 0x000000ffff027224 */ /* 0x000fc800078e00ff */
[----:B------:R-:W-:-:S06]  /*2f90*/  IMAD.HI.U32 R9, R3, R9, R2 ;  /* 0x0000000903097227 */ /* 0x000fcc00078e0002 */
[----:B------:R-:W-:Y:S01]  /*2fa0*/  @P4 VIADD R11, R11, 0x1 ;  /* 0x000000010b0b4836 */ /* 0x000fe20000000000 */
[----:B------:R-:W-:-:S04]  /*2fb0*/  ISETP.NE.U32.AND P4, PT, R39, RZ, PT ;  /* 0x000000ff2700720c */ /* 0x000fc80003f85070 */
[----:B------:R-:W-:-:S05]  /*2fc0*/  SEL R10, R10, R11, !P2 ;  /* 0x0000000b0a0a7207 */ /* 0x000fca0005000000 */
[----:B------:R-:W-:-:S04]  /*2fd0*/  IMAD.HI.U32 R4, R9, R10, RZ ;  /* 0x0000000a09047227 */ /* 0x000fc800078e00ff */
[----:B------:R-:W-:Y:S02]  /*2fe0*/  IMAD.MOV R2, RZ, RZ, -R4 ;  /* 0x000000ffff027224 */ /* 0x000fe400078e0a04 */
[----:B------:R-:W-:Y:S02]  /*2ff0*/  IMAD.MOV R9, RZ, RZ, -R40 ;  /* 0x000000ffff097224 */ /* 0x000fe400078e0a28 */
[----:B------:R-:W-:-:S05]  /*3000*/  IMAD R2, R39, R2, R10 ;  /* 0x0000000227027224 */ /* 0x000fca00078e020a */
[----:B------:R-:W-:-:S13]  /*3010*/  ISETP.GE.U32.AND P2, PT, R2, R39, PT ;  /* 0x000000270200720c */ /* 0x000fda0003f46070 */
[----:B------:R-:W-:Y:S02]  /*3020*/  @P2 IMAD.IADD R2, R2, 0x1, -R39 ;  /* 0x0000000102022824 */ /* 0x000fe400078e0a27 */
[----:B------:R-:W-:-:S03]  /*3030*/  @P2 VIADD R4, R4, 0x1 ;  /* 0x0000000104042836 */ /* 0x000fc60000000000 */
[----:B------:R-:W-:Y:S01]  /*3040*/  ISETP.GE.U32.AND P3, PT, R2, R39, PT ;  /* 0x000000270200720c */ /* 0x000fe20003f66070 */
[----:B------:R-:W-:-:S04]  /*3050*/  VIADD R2, R8, 0xffffffe ;  /* 0x0ffffffe08027836 */ /* 0x000fc80000000000 */
[----:B------:R0:W2:Y:S08]  /*3060*/  F2I.FTZ.U32.TRUNC.NTZ R3, R2 ;  /* 0x0000000200037305 */ /* 0x0000b0000021f000 */
[----:B------:R-:W-:Y:S01]  /*3070*/  @P3 VIADD R4, R4, 0x1 ;  /* 0x0000000104043836 */ /* 0x000fe20000000000 */
[----:B------:R-:W-:Y:S01]  /*3080*/  @!P4 LOP3.LUT R4, RZ, R39, RZ, 0x33, !PT ;  /* 0x00000027ff04c212 */ /* 0x000fe200078e33ff */
[----:B0-----:R-:W-:Y:S01]  /*3090*/  IMAD.MOV.U32 R2, RZ, RZ, RZ ;  /* 0x000000ffff027224 */ /* 0x001fe200078e00ff */
[----:B------:R-:W-:-:S03]  /*30a0*/  ISETP.NE.U32.AND P4, PT, R40, RZ, PT ;  /* 0x000000ff2800720c */ /* 0x000fc60003f85070 */
[----:B------:R-:W-:Y:S02]  /*30b0*/  IMAD.MOV R8, RZ, RZ, -R4 ;  /* 0x000000ffff087224 */ /* 0x000fe400078e0a04 */
[----:B--2---:R-:W-:-:S04]  /*30c0*/  IMAD R9, R9, R3, RZ ;  /* 0x0000000309097224 */ /* 0x004fc800078e02ff */
[----:B------:R-:W-:-:S04]  /*30d0*/  IMAD.HI.U32 R12, R3, R9, R2 ;  /* 0x00000009030c7227 */ /* 0x000fc800078e0002 */
[----:B------:R-:W-:Y:S02]  /*30e0*/  IMAD R3, R39, R8, R10 ;  /* 0x0000000827037224 */ /* 0x000fe400078e020a */
[----:B------:R-:W-:Y:S02]  /*30f0*/  IMAD.MOV.U32 R2, RZ, RZ, R4 ;  /* 0x000000ffff027224 */ /* 0x000fe400078e0004 */
[----:B------:R-:W-:-:S04]  /*3100*/  IMAD.HI.U32 R8, R12, R3, RZ ;  /* 0x000000030c087227 */ /* 0x000fc800078e00ff */
[----:B------:R-:W-:-:S04]  /*3110*/  IMAD.MOV R9, RZ, RZ, -R8 ;  /* 0x000000ffff097224 */ /* 0x000fc800078e0a08 */
[----:B------:R-:W-:-:S05]  /*3120*/  IMAD R9, R40, R9, R3 ;  /* 0x0000000928097224 */ /* 0x000fca00078e0203 */
[----:B------:R-:W-:-:S13]  /*3130*/  ISETP.GE.U32.AND P2, PT, R9, R40, PT ;  /* 0x000000280900720c */ /* 0x000fda0003f46070 */
[----:B------:R-:W-:Y:S02]  /*3140*/  @P2 IMAD.IADD R9, R9, 0x1, -R40 ;  /* 0x0000000109092824 */ /* 0x000fe400078e0a28 */
[----:B------:R-:W-:Y:S01]  /*3150*/  @P2 VIADD R8, R8, 0x1 ;  /* 0x0000000108082836 */ /* 0x000fe20000000000 */
[----:B-1----:R-:W-:Y:S02]  /*3160*/  ISETP.GE.U32.AND P2, PT, R4, UR4, PT ;  /* 0x0000000404007c0c */ /* 0x002fe4000bf46070 */
[----:B------:R-:W-:-:S13]  /*3170*/  ISETP.GE.U32.AND P3, PT, R9, R40, PT ;  /* 0x000000280900720c */ /* 0x000fda0003f66070 */
[----:B------:R-:W-:Y:S01]  /*3180*/  @P3 VIADD R8, R8, 0x1 ;  /* 0x0000000108083836 */ /* 0x000fe20000000000 */
[----:B------:R-:W-:-:S05]  /*3190*/  @!P4 LOP3.LUT R8, RZ, R40, RZ, 0x33, !PT ;  /* 0x00000028ff08c212 */ /* 0x000fca00078e33ff */
[----:B------:R-:W-:-:S04]  /*31a0*/  IMAD.MOV R9, RZ, RZ, -R8 ;  /* 0x000000ffff097224 */ /* 0x000fc800078e0a08 */
[----:B------:R-:W-:Y:S02]  /*31b0*/  IMAD R9, R40, R9, R3 ;  /* 0x0000000928097224 */ /* 0x000fe400078e0203 */
[----:B------:R-:W-:Y:S02]  /*31c0*/  IMAD.SHL.U32 R3, R8, 0x4, RZ ;  /* 0x0000000408037824 */ /* 0x000fe400078e00ff */
[----:B------:R-:W-:Y:S01]  /*31d0*/  IMAD.SHL.U32 R4, R9, 0x4, RZ ;  /* 0x0000000409047824 */ /* 0x000fe200078e00ff */
[----:B------:R-:W-:Y:S06]  /*31e0*/  @!P2 BRA `(.L_x_5) ;  /* 0xffffffd40044a947 */ /* 0x000fec000383ffff */
[----:B------:R-:W-:Y:S05]  /*31f0*/  EXIT ;  /* 0x000000000000794d */ /* 0x000fea0003800000 */
.L_x_6:
[----:B------:R-:W-:-:S00]  /*3200*/  BRA `(.L_x_6) ;  /* 0xfffffffc00fc7947 */ /* 0x000fc0000383ffff */
[----:B------:R-:W-:-:S00]  /*3210*/  NOP ;  /* 0x0000000000007918 */ /* 0x000fc00000000000 */
        /* <DEDUP_REMOVED lines=14> */
.L_x_7:


//--------------------- .nv.shared._Z11verify_convPKfS0_S0_PfS1_iiiiiiii --------------------------
	.section	.nv.shared._Z11verify_convPKfS0_S0_PfS1_iiiiiiii,"aw",@nobits
	.sectionflags	@""
	.align	4
.nv.shared._Z11verify_convPKfS0_S0_PfS1_iiiiiiii:
	.zero		7168


//--------------------- .nv.shared.reserved.0     --------------------------
	.section	.nv.shared.reserved.0,"aw",@nobits
	.weak		__nv_reservedSMEM_offset_0_alias
	.size		__nv_reservedSMEM_offset_0_alias, 0, 64
	.other		__nv_reservedSMEM_offset_0_alias,@"STO_CUDA_RESERVED_SHARED STV_DEFAULT"
__nv_reservedSMEM_offset_0_alias:
	.zero		0
	.zero		64


//--------------------- .nv.constant0._Z11verify_convPKfS0_S0_PfS1_iiiiiiii --------------------------
	.section	.nv.constant0._Z11verify_convPKfS0_S0_PfS1_iiiiiiii,"a",@progbits
	.sectionflags	@""
	.align	4
.nv.constant0._Z11verify_convPKfS0_S0_PfS1_iiiiiiii:
	.zero		968


//--------------------- SYMBOLS --------------------------

	.type		.nv.reservedSmem.offset0,@object
	.size		.nv.reservedSmem.offset0,0x4
	.type		.nv.reservedSmem.cap,@object
	.size		.nv.reservedSmem.cap,0x4
